	.target	sm_100a

	.elftype	@"ET_EXEC"


//--------------------- .note.nv.tkinfo           --------------------------
	.section	.note.nv.tkinfo,"",@"SHT_NOTE"
	.sectionflags	@"SHF_NOTE_NV_TKINFO"
	.tkinfo
        /*0018*/ 	.word	0x00000002
        /*0030*/ 	.string	""
        /*0030*/ 	.string	"ptxas"
        /*0030*/ 	.string	"Cuda compilation tools, release 13.0, V13.0.88"
        /*0030*/ 	.string	"Build cuda_13.0.r13.0/compiler.36424714_0"
        /*0030*/ 	.string	"-arch sm_100a -m 64 "



//--------------------- .note.nv.cuinfo           --------------------------
	.section	.note.nv.cuinfo,"",@"SHT_NOTE"
	.sectionflags	@"SHF_NOTE_NV_CUINFO"
        /*0018*/ 	.short	0x0002
        /*001a*/ 	.short	0x0064
        /*001c*/ 	.short	0x0082
	.zero		2


//--------------------- .nv.info                  --------------------------
	.section	.nv.info,"",@"SHT_CUDA_INFO"
	.align	4


	//----- nvinfo : EIATTR_REGCOUNT
	.align		4
        /*0000*/ 	.byte	0x04, 0x2f
        /*0002*/ 	.short	(.L_19 - .L_18)
	.align		4
.L_18:
        /*0004*/ 	.word	index@(_ZN7cutlass13device_kernelINS_4gemm6kernel13GemmUniversalIN4cute5tupleIJiiiiEEENS1_10collective13CollectiveMmaINS1_35MainloopSm100TmaUmmaWarpSpecializedILi6ELi2ELi4ENS5_IJNS4_1CILi1EEESB_SB_EEEEENS5_IJNSA_ILi128EEESE_SE_EEENS_12float_e5m2_tENS5_IJSB_llEEESG_SH_NS4_8TiledMMAINS4_8MMA_AtomIJNS4_10MMA_TraitsINS4_19SM100_MMA_F8F6F4_SSEJSG_SG_fSE_SE_NS4_17integral_constantINS4_4UMMA5MajorELSO_1EEESP_NSM_INSN_7ScaleInELSQ_0EEESR_EEEEEENS4_6LayoutISC_NS5_IJNSA_ILi0EEESV_SV_EEEEENS5_IJNS4_10UnderscoreESY_SY_EEEEENS4_13SM90_TMA_LOADENS4_14ComposedLayoutINS4_7SwizzleILi3ELi4ELi3EEENS4_18smem_ptr_flag_bitsILi8EEENSU_INS5_IJSE_NSA_ILi8EEEEEENS5_IJSB_SE_EEEEEEEvNS4_8identityES11_S1B_vS1C_EENS_8epilogue10collective18CollectiveEpilogueINS1E_23Sm100TmaWarpSpecializedILi2ELi2ELi64ELb0ELb0EEEJSF_NS5_IJNSU_ISE_SB_EENSU_INSA_ILi64EEESB_EEEEESG_NS5_IJlSB_lEEESG_S1N_NS1E_6fusion15FusionCallbacksIS1I_NS1O_17LinearCombinationISG_fSG_fLNS_15FloatRoundStyleE2EEESF_S1M_JEEENS4_5SM1004TMEM4LOAD26SM100_TMEM_LOAD_32dp32b64xES11_NS12_INS13_ILi2ELi4ELi3EEES16_NSU_INS5_IJS17_S1K_EEENS5_IJS1K_SB_EEEEEEENS4_39AutoVectorizingCopyWithAssumedAlignmentILi128EEENS4_14SM90_TMA_STOREES22_S24_S24_EEEvvEEEEvNT_6ParamsE)
        /*0008*/ 	.word	0x000000e0


	//----- nvinfo : EIATTR_FRAME_SIZE
	.align		4
.L_19:
        /*000c*/ 	.byte	0x04, 0x11
        /*000e*/ 	.short	(.L_21 - .L_20)
	.align		4
.L_20:
        /*0010*/ 	.word	index@($__internal_2_$__cuda_sm10x_tcgen05_guardrail_trap_unallocated_columns_being_dealloced)
        /*0014*/ 	.word	0x00000000


	//----- nvinfo : EIATTR_FRAME_SIZE
	.align		4
.L_21:
        /*0018*/ 	.byte	0x04, 0x11
        /*001a*/ 	.short	(.L_23 - .L_22)
	.align		4
.L_22:
        /*001c*/ 	.word	index@($__internal_1_$__cuda_sm10x_tcgen05_guardrail_trap_phase_invalid_during_alloc)
        /*0020*/ 	.word	0x00000000


	//----- nvinfo : EIATTR_FRAME_SIZE
	.align		4
.L_23:
        /*0024*/ 	.byte	0x04, 0x11
        /*0026*/ 	.short	(.L_25 - .L_24)
	.align		4
.L_24:
        /*0028*/ 	.word	index@($__internal_0_$__cuda_sm10x_tcgen05_guardrail_trap_col_being_dealloced_not_returned_by_alloc)
        /*002c*/ 	.word	0x00000000


	//----- nvinfo : EIATTR_FRAME_SIZE
	.align		4
.L_25:
        /*0030*/ 	.byte	0x04, 0x11
        /*0032*/ 	.short	(.L_27 - .L_26)
	.align		4
.L_26:
        /*0034*/ 	.word	index@(_ZN7cutlass13device_kernelINS_4gemm6kernel13GemmUniversalIN4cute5tupleIJiiiiEEENS1_10collective13CollectiveMmaINS1_35MainloopSm100TmaUmmaWarpSpecializedILi6ELi2ELi4ENS5_IJNS4_1CILi1EEESB_SB_EEEEENS5_IJNSA_ILi128EEESE_SE_EEENS_12float_e5m2_tENS5_IJSB_llEEESG_SH_NS4_8TiledMMAINS4_8MMA_AtomIJNS4_10MMA_TraitsINS4_19SM100_MMA_F8F6F4_SSEJSG_SG_fSE_SE_NS4_17integral_constantINS4_4UMMA5MajorELSO_1EEESP_NSM_INSN_7ScaleInELSQ_0EEESR_EEEEEENS4_6LayoutISC_NS5_IJNSA_ILi0EEESV_SV_EEEEENS5_IJNS4_10UnderscoreESY_SY_EEEEENS4_13SM90_TMA_LOADENS4_14ComposedLayoutINS4_7SwizzleILi3ELi4ELi3EEENS4_18smem_ptr_flag_bitsILi8EEENSU_INS5_IJSE_NSA_ILi8EEEEEENS5_IJSB_SE_EEEEEEEvNS4_8identityES11_S1B_vS1C_EENS_8epilogue10collective18CollectiveEpilogueINS1E_23Sm100TmaWarpSpecializedILi2ELi2ELi64ELb0ELb0EEEJSF_NS5_IJNSU_ISE_SB_EENSU_INSA_ILi64EEESB_EEEEESG_NS5_IJlSB_lEEESG_S1N_NS1E_6fusion15FusionCallbacksIS1I_NS1O_17LinearCombinationISG_fSG_fLNS_15FloatRoundStyleE2EEESF_S1M_JEEENS4_5SM1004TMEM4LOAD26SM100_TMEM_LOAD_32dp32b64xES11_NS12_INS13_ILi2ELi4ELi3EEES16_NSU_INS5_IJS17_S1K_EEENS5_IJS1K_SB_EEEEEEENS4_39AutoVectorizingCopyWithAssumedAlignmentILi128EEENS4_14SM90_TMA_STOREES22_S24_S24_EEEvvEEEEvNT_6ParamsE)
        /*0038*/ 	.word	0x00000000


	//----- nvinfo : EIATTR_MIN_STACK_SIZE
	.align		4
.L_27:
        /*003c*/ 	.byte	0x04, 0x12
        /*003e*/ 	.short	(.L_29 - .L_28)
	.align		4
.L_28:
        /*0040*/ 	.word	index@(_ZN7cutlass13device_kernelINS_4gemm6kernel13GemmUniversalIN4cute5tupleIJiiiiEEENS1_10collective13CollectiveMmaINS1_35MainloopSm100TmaUmmaWarpSpecializedILi6ELi2ELi4ENS5_IJNS4_1CILi1EEESB_SB_EEEEENS5_IJNSA_ILi128EEESE_SE_EEENS_12float_e5m2_tENS5_IJSB_llEEESG_SH_NS4_8TiledMMAINS4_8MMA_AtomIJNS4_10MMA_TraitsINS4_19SM100_MMA_F8F6F4_SSEJSG_SG_fSE_SE_NS4_17integral_constantINS4_4UMMA5MajorELSO_1EEESP_NSM_INSN_7ScaleInELSQ_0EEESR_EEEEEENS4_6LayoutISC_NS5_IJNSA_ILi0EEESV_SV_EEEEENS5_IJNS4_10UnderscoreESY_SY_EEEEENS4_13SM90_TMA_LOADENS4_14ComposedLayoutINS4_7SwizzleILi3ELi4ELi3EEENS4_18smem_ptr_flag_bitsILi8EEENSU_INS5_IJSE_NSA_ILi8EEEEEENS5_IJSB_SE_EEEEEEEvNS4_8identityES11_S1B_vS1C_EENS_8epilogue10collective18CollectiveEpilogueINS1E_23Sm100TmaWarpSpecializedILi2ELi2ELi64ELb0ELb0EEEJSF_NS5_IJNSU_ISE_SB_EENSU_INSA_ILi64EEESB_EEEEESG_NS5_IJlSB_lEEESG_S1N_NS1E_6fusion15FusionCallbacksIS1I_NS1O_17LinearCombinationISG_fSG_fLNS_15FloatRoundStyleE2EEESF_S1M_JEEENS4_5SM1004TMEM4LOAD26SM100_TMEM_LOAD_32dp32b64xES11_NS12_INS13_ILi2ELi4ELi3EEES16_NSU_INS5_IJS17_S1K_EEENS5_IJS1K_SB_EEEEEEENS4_39AutoVectorizingCopyWithAssumedAlignmentILi128EEENS4_14SM90_TMA_STOREES22_S24_S24_EEEvvEEEEvNT_6ParamsE)
        /*0044*/ 	.word	0x00000000
.L_29:


//--------------------- .nv.compat                --------------------------
	.section	.nv.compat,"",@"SHT_CUDA_COMPAT_INFO"
	.align	4
        /*0000*/ 	.byte	0x02, 0x09, 0x01, 0x00, 0x02, 0x02, 0x02, 0x00, 0x02, 0x05, 0x05, 0x00, 0x03, 0x07, 0x01, 0x01
        /*0010*/ 	.byte	0x02, 0x03, 0x01, 0x00, 0x02, 0x06, 0x01, 0x00, 0x04, 0x0b, 0x08, 0x00, 0x09, 0x00, 0x00, 0x00
        /*0020*/ 	.byte	0x00, 0x00, 0x00, 0x00


//--------------------- .nv.info._ZN7cutlass13device_kernelINS_4gemm6kernel13GemmUniversalIN4cute5tupleIJiiiiEEENS1_10collective13CollectiveMmaINS1_35MainloopSm100TmaUmmaWarpSpecializedILi6ELi2ELi4ENS5_IJNS4_1CILi1EEESB_SB_EEEEENS5_IJNSA_ILi128EEESE_SE_EEENS_12float_e5m2_tENS5_IJSB_llEEESG_SH_NS4_8TiledMMAINS4_8MMA_AtomIJNS4_10MMA_TraitsINS4_19SM100_MMA_F8F6F4_SSEJSG_SG_fSE_SE_NS4_17integral_constantINS4_4UMMA5MajorELSO_1EEESP_NSM_INSN_7ScaleInELSQ_0EEESR_EEEEEENS4_6LayoutISC_NS5_IJNSA_ILi0EEESV_SV_EEEEENS5_IJNS4_10UnderscoreESY_SY_EEEEENS4_13SM90_TMA_LOADENS4_14ComposedLayoutINS4_7SwizzleILi3ELi4ELi3EEENS4_18smem_ptr_flag_bitsILi8EEENSU_INS5_IJSE_NSA_ILi8EEEEEENS5_IJSB_SE_EEEEEEEvNS4_8identityES11_S1B_vS1C_EENS_8epilogue10collective18CollectiveEpilogueINS1E_23Sm100TmaWarpSpecializedILi2ELi2ELi64ELb0ELb0EEEJSF_NS5_IJNSU_ISE_SB_EENSU_INSA_ILi64EEESB_EEEEESG_NS5_IJlSB_lEEESG_S1N_NS1E_6fusion15FusionCallbacksIS1I_NS1O_17LinearCombinationISG_fSG_fLNS_15FloatRoundStyleE2EEESF_S1M_JEEENS4_5SM1004TMEM4LOAD26SM100_TMEM_LOAD_32dp32b64xES11_NS12_INS13_ILi2ELi4ELi3EEES16_NSU_INS5_IJS17_S1K_EEENS5_IJS1K_SB_EEEEEEENS4_39AutoVectorizingCopyWithAssumedAlignmentILi128EEENS4_14SM90_TMA_STOREES22_S24_S24_EEEvvEEEEvNT_6ParamsE --------------------------
	.section	.nv.info._ZN7cutlass13device_kernelINS_4gemm6kernel13GemmUniversalIN4cute5tupleIJiiiiEEENS1_10collective13CollectiveMmaINS1_35MainloopSm100TmaUmmaWarpSpecializedILi6ELi2ELi4ENS5_IJNS4_1CILi1EEESB_SB_EEEEENS5_IJNSA_ILi128EEESE_SE_EEENS_12float_e5m2_tENS5_IJSB_llEEESG_SH_NS4_8TiledMMAINS4_8MMA_AtomIJNS4_10MMA_TraitsINS4_19SM100_MMA_F8F6F4_SSEJSG_SG_fSE_SE_NS4_17integral_constantINS4_4UMMA5MajorELSO_1EEESP_NSM_INSN_7ScaleInELSQ_0EEESR_EEEEEENS4_6LayoutISC_NS5_IJNSA_ILi0EEESV_SV_EEEEENS5_IJNS4_10UnderscoreESY_SY_EEEEENS4_13SM90_TMA_LOADENS4_14ComposedLayoutINS4_7SwizzleILi3ELi4ELi3EEENS4_18smem_ptr_flag_bitsILi8EEENSU_INS5_IJSE_NSA_ILi8EEEEEENS5_IJSB_SE_EEEEEEEvNS4_8identityES11_S1B_vS1C_EENS_8epilogue10collective18CollectiveEpilogueINS1E_23Sm100TmaWarpSpecializedILi2ELi2ELi64ELb0ELb0EEEJSF_NS5_IJNSU_ISE_SB_EENSU_INSA_ILi64EEESB_EEEEESG_NS5_IJlSB_lEEESG_S1N_NS1E_6fusion15FusionCallbacksIS1I_NS1O_17LinearCombinationISG_fSG_fLNS_15FloatRoundStyleE2EEESF_S1M_JEEENS4_5SM1004TMEM4LOAD26SM100_TMEM_LOAD_32dp32b64xES11_NS12_INS13_ILi2ELi4ELi3EEES16_NSU_INS5_IJS17_S1K_EEENS5_IJS1K_SB_EEEEEEENS4_39AutoVectorizingCopyWithAssumedAlignmentILi128EEENS4_14SM90_TMA_STOREES22_S24_S24_EEEvvEEEEvNT_6ParamsE,"",@"SHT_CUDA_INFO"
	.sectionflags	@""
	.align	4


	//----- nvinfo : EIATTR_CUDA_API_VERSION
	.align		4
        /*0000*/ 	.byte	0x04, 0x37
        /*0002*/ 	.short	(.L_31 - .L_30)
.L_30:
        /*0004*/ 	.word	0x00000082


	//----- nvinfo : EIATTR_KPARAM_INFO
	.align		4
.L_31:
        /*0008*/ 	.byte	0x04, 0x17
        /*000a*/ 	.short	(.L_33 - .L_32)
.L_32:
        /*000c*/ 	.word	0x00000000
        /*0010*/ 	.short	0x0000
        /*0012*/ 	.short	0x0000
        /*0014*/ 	.byte	0x00, 0xf0, 0x01, 0x20


	//----- nvinfo : EIATTR_AT_ENTRY_FRAGMENTS
	.align		4
.L_33:
        /*0018*/ 	.byte	0x04, 0x4f
        /*001a*/ 	.short	(.L_35 - .L_34)


	//   ....[0]....
.L_34:
        /*001c*/ 	.word	0x00000006


	//----- nvinfo : EIATTR_RESERVED_SMEM_USED
	.align		4
.L_35:
        /*0020*/ 	.byte	0x01, 0x41
	.zero		2


	//----- nvinfo : EIATTR_SPARSE_MMA_MASK
	.align		4
        /*0024*/ 	.byte	0x03, 0x50
        /*0026*/ 	.short	0x0000


	//----- nvinfo : EIATTR_TCGEN05_1CTA_USED
	.align		4
        /*0028*/ 	.byte	0x01, 0x51
	.zero		2


	//----- nvinfo : EIATTR_MAXREG_COUNT
	.align		4
        /*002c*/ 	.byte	0x03, 0x1b
        /*002e*/ 	.short	0x00ff


	//----- nvinfo : EIATTR_NUM_BARRIERS
	.align		4
        /*0030*/ 	.byte	0x02, 0x4c
        /*0032*/ 	.byte	0x07
	.zero		1


	//----- nvinfo : EIATTR_EXTERNS
	.align		4
        /*0034*/ 	.byte	0x04, 0x0f
        /*0036*/ 	.short	(.L_37 - .L_36)


	//   ....[0]....
	.align		4
.L_36:
        /*0038*/ 	.word	index@(__assertfail)


	//----- nvinfo : EIATTR_MERCURY_ISA_VERSION
	.align		4
.L_37:
        /*003c*/ 	.byte	0x03, 0x5f
        /*003e*/ 	.short	0x0101


	//----- nvinfo : EIATTR_INT_WARP_WIDE_INSTR_OFFSETS
	.align		4
        /*0040*/ 	.byte	0x04, 0x31
        /*0042*/ 	.short	(.L_39 - .L_38)


	//   ....[0]....
.L_38:
        /*0044*/ 	.word	0x00001dc0


	//   ....[1]....
        /*0048*/ 	.word	0x00003910


	//   ....[2]....
        /*004c*/ 	.word	0x00003930


	//   ....[3]....
        /*0050*/ 	.word	0x00003960


	//   ....[4]....
        /*0054*/ 	.word	0x00004290


	//   ....[5]....
        /*0058*/ 	.word	0x00004300


	//   ....[6]....
        /*005c*/ 	.word	0x000044e0


	//   ....[7]....
        /*0060*/ 	.word	0x00004640


	//----- nvinfo : EIATTR_COOP_GROUP_MASK_REGIDS
	.align		4
.L_39:
        /*0064*/ 	.byte	0x04, 0x29
        /*0066*/ 	.short	(.L_41 - .L_40)


	//   ....[0]....
.L_40:
        /*0068*/ 	.word	0xffffffff


	//   ....[1]....
        /*006c*/ 	.word	0xffffffff


	//   ....[2]....
        /*0070*/ 	.word	0xffffffff


	//   ....[3]....
        /*0074*/ 	.word	0xffffffff


	//   ....[4]....
        /*0078*/ 	.word	0xffffffff


	//   ....[5]....
        /*007c*/ 	.word	0xffffffff


	//   ....[6]....
        /*0080*/ 	.word	0xffffffff


	//   ....[7]....
        /*0084*/ 	.word	0xffffffff


	//   ....[8]....
        /*0088*/ 	.word	0xffffffff


	//   ....[9]....
        /*008c*/ 	.word	0xffffffff


	//   ....[10]....
        /*0090*/ 	.word	0xffffffff


	//   ....[11]....
        /*0094*/ 	.word	0xffffffff


	//   ....[12]....
        /*0098*/ 	.word	0xffffffff


	//----- nvinfo : EIATTR_COOP_GROUP_INSTR_OFFSETS
	.align		4
.L_41:
        /*009c*/ 	.byte	0x04, 0x28
        /*009e*/ 	.short	(.L_43 - .L_42)


	//   ....[0]....
.L_42:
        /*00a0*/ 	.word	0x00000090


	//   ....[1]....
        /*00a4*/ 	.word	0x000004d0


	//   ....[2]....
        /*00a8*/ 	.word	0x00000680


	//   ....[3]....
        /*00ac*/ 	.word	0x000007e0


	//   ....[4]....
        /*00b0*/ 	.word	0x000008e0


	//   ....[5]....
        /*00b4*/ 	.word	0x00000a50


	//   ....[6]....
        /*00b8*/ 	.word	0x00000bf0


	//   ....[7]....
        /*00bc*/ 	.word	0x00001ca0


	//   ....[8]....
        /*00c0*/ 	.word	0x00002ba0


	//   ....[9]....
        /*00c4*/ 	.word	0x00002db0


	//   ....[10]....
        /*00c8*/ 	.word	0x00002de0


	//   ....[11]....
        /*00cc*/ 	.word	0x000037f0


	//   ....[12]....
        /*00d0*/ 	.word	0x00003a20


	//----- nvinfo : EIATTR_VRC_CTA_INIT_COUNT
	.align		4
.L_43:
        /*00d4*/ 	.byte	0x02, 0x4a
        /*00d6*/ 	.byte	0x80
	.zero		1


	//----- nvinfo : EIATTR_SYSCALL_OFFSETS
	.align		4
        /*00d8*/ 	.byte	0x04, 0x46
        /*00da*/ 	.short	(.L_45 - .L_44)


	//   ....[0]....
.L_44:
        /*00dc*/ 	.word	0x00005070


	//   ....[1]....
        /*00e0*/ 	.word	0x000051b0


	//   ....[2]....
        /*00e4*/ 	.word	0x00005a10


	//   ....[3]....
        /*00e8*/ 	.word	0x00007020


	//----- nvinfo : EIATTR_MBARRIER_INSTR_OFFSETS
	.align		4
.L_45:
        /*00ec*/ 	.byte	0x04, 0x39
        /*00ee*/ 	.short	(.L_47 - .L_46)


	//   ....[0]....
.L_46:
        /*00f0*/ 	.word	0x000005b0
        /*00f4*/ 	.word	0x000000ff
        /*00f8*/ 	.word	0x00000000
        /*00fc*/ 	.short	0x0100
        /*00fe*/ 	.byte	0x05
	.zero		1


	//   ....[1]....
        /*0100*/ 	.word	0x000005c0
        /*0104*/ 	.word	0x000000ff
        /*0108*/ 	.word	0x00000030
        /*010c*/ 	.short	0x0100
        /*010e*/ 	.byte	0x05
	.zero		1


	//   ....[2]....
        /*0110*/ 	.word	0x000005d0
        /*0114*/ 	.word	0x000000ff
        /*0118*/ 	.word	0x00000008
        /*011c*/ 	.short	0x0100
        /*011e*/ 	.byte	0x05
	.zero		1


	//   ....[3]....
        /*0120*/ 	.word	0x000005e0
        /*0124*/ 	.word	0x000000ff
        /*0128*/ 	.word	0x00000038
        /*012c*/ 	.short	0x0100
        /*012e*/ 	.byte	0x05
	.zero		1


	//   ....[4]....
        /*0130*/ 	.word	0x000005f0
        /*0134*/ 	.word	0x000000ff
        /*0138*/ 	.word	0x00000010
        /*013c*/ 	.short	0x0100
        /*013e*/ 	.byte	0x05
	.zero		1


	//   ....[5]....
        /*0140*/ 	.word	0x00000600
        /*0144*/ 	.word	0x000000ff
        /*0148*/ 	.word	0x00000040
        /*014c*/ 	.short	0x0100
        /*014e*/ 	.byte	0x05
	.zero		1


	//   ....[6]....
        /*0150*/ 	.word	0x00000610
        /*0154*/ 	.word	0x000000ff
        /*0158*/ 	.word	0x00000018
        /*015c*/ 	.short	0x0100
        /*015e*/ 	.byte	0x05
	.zero		1


	//   ....[7]....
        /*0160*/ 	.word	0x00000620
        /*0164*/ 	.word	0x000000ff
        /*0168*/ 	.word	0x00000048
        /*016c*/ 	.short	0x0100
        /*016e*/ 	.byte	0x05
	.zero		1


	//   ....[8]....
        /*0170*/ 	.word	0x00000630
        /*0174*/ 	.word	0x000000ff
        /*0178*/ 	.word	0x00000020
        /*017c*/ 	.short	0x0100
        /*017e*/ 	.byte	0x05
	.zero		1


	//   ....[9]....
        /*0180*/ 	.word	0x00000640
        /*0184*/ 	.word	0x000000ff
        /*0188*/ 	.word	0x00000050
        /*018c*/ 	.short	0x0100
        /*018e*/ 	.byte	0x05
	.zero		1


	//   ....[10]....
        /*0190*/ 	.word	0x00000650
        /*0194*/ 	.word	0x000000ff
        /*0198*/ 	.word	0x00000028
        /*019c*/ 	.short	0x0100
        /*019e*/ 	.byte	0x05
	.zero		1


	//   ....[11]....
        /*01a0*/ 	.word	0x00000660
        /*01a4*/ 	.word	0x000000ff
        /*01a8*/ 	.word	0x00000058
        /*01ac*/ 	.short	0x0100
        /*01ae*/ 	.byte	0x05
	.zero		1


	//   ....[12]....
        /*01b0*/ 	.word	0x00000790
        /*01b4*/ 	.word	0x000000ff
        /*01b8*/ 	.word	0x00000060
        /*01bc*/ 	.short	0x0100
        /*01be*/ 	.byte	0x07
	.zero		1


	//   ....[13]....
        /*01c0*/ 	.word	0x000007a0
        /*01c4*/ 	.word	0x000000ff
        /*01c8*/ 	.word	0x00000070
        /*01cc*/ 	.short	0x0100
        /*01ce*/ 	.byte	0x07
	.zero		1


	//   ....[14]....
        /*01d0*/ 	.word	0x000007b0
        /*01d4*/ 	.word	0x000000ff
        /*01d8*/ 	.word	0x00000068
        /*01dc*/ 	.short	0x0100
        /*01de*/ 	.byte	0x07
	.zero		1


	//   ....[15]....
        /*01e0*/ 	.word	0x000007c0
        /*01e4*/ 	.word	0x000000ff
        /*01e8*/ 	.word	0x00000078
        /*01ec*/ 	.short	0x0100
        /*01ee*/ 	.byte	0x07
	.zero		1


	//   ....[16]....
        /*01f0*/ 	.word	0x000008b0
        /*01f4*/ 	.word	0x000000ff
        /*01f8*/ 	.word	0x00000080
        /*01fc*/ 	.short	0x0100
        /*01fe*/ 	.byte	0x05
	.zero		1


	//   ....[17]....
        /*0200*/ 	.word	0x000008c0
        /*0204*/ 	.word	0x000000ff
        /*0208*/ 	.word	0x00000088
        /*020c*/ 	.short	0x0100
        /*020e*/ 	.byte	0x05
	.zero		1


	//   ....[18]....
        /*0210*/ 	.word	0x00000a00
        /*0214*/ 	.word	0x000000ff
        /*0218*/ 	.word	0x00000090
        /*021c*/ 	.short	0x0100
        /*021e*/ 	.byte	0x05
	.zero		1


	//   ....[19]....
        /*0220*/ 	.word	0x00000a10
        /*0224*/ 	.word	0x000000ff
        /*0228*/ 	.word	0x000000a0
        /*022c*/ 	.short	0x0100
        /*022e*/ 	.byte	0x05
	.zero		1


	//   ....[20]....
        /*0230*/ 	.word	0x00000a20
        /*0234*/ 	.word	0x000000ff
        /*0238*/ 	.word	0x00000098
        /*023c*/ 	.short	0x0100
        /*023e*/ 	.byte	0x05
	.zero		1


	//   ....[21]....
        /*0240*/ 	.word	0x00000a30
        /*0244*/ 	.word	0x000000ff
        /*0248*/ 	.word	0x000000a8
        /*024c*/ 	.short	0x0100
        /*024e*/ 	.byte	0x05
	.zero		1


	//   ....[22]....
        /*0250*/ 	.word	0x00000b60
        /*0254*/ 	.word	0x000000ff
        /*0258*/ 	.word	0x000000b0
        /*025c*/ 	.short	0x0100
        /*025e*/ 	.byte	0x07
	.zero		1


	//   ....[23]....
        /*0260*/ 	.word	0x00000b70
        /*0264*/ 	.word	0x000000ff
        /*0268*/ 	.word	0x000000d0
        /*026c*/ 	.short	0x0100
        /*026e*/ 	.byte	0x07
	.zero		1


	//   ....[24]....
        /*0270*/ 	.word	0x00000b80
        /*0274*/ 	.word	0x000000ff
        /*0278*/ 	.word	0x000000b8
        /*027c*/ 	.short	0x0100
        /*027e*/ 	.byte	0x07
	.zero		1


	//   ....[25]....
        /*0280*/ 	.word	0x00000b90
        /*0284*/ 	.word	0x000000ff
        /*0288*/ 	.word	0x000000d8
        /*028c*/ 	.short	0x0100
        /*028e*/ 	.byte	0x07
	.zero		1


	//   ....[26]....
        /*0290*/ 	.word	0x00000ba0
        /*0294*/ 	.word	0x000000ff
        /*0298*/ 	.word	0x000000c0
        /*029c*/ 	.short	0x0100
        /*029e*/ 	.byte	0x07
	.zero		1


	//   ....[27]....
        /*02a0*/ 	.word	0x00000bb0
        /*02a4*/ 	.word	0x000000ff
        /*02a8*/ 	.word	0x000000e0
        /*02ac*/ 	.short	0x0100
        /*02ae*/ 	.byte	0x07
	.zero		1


	//   ....[28]....
        /*02b0*/ 	.word	0x00000bc0
        /*02b4*/ 	.word	0x000000ff
        /*02b8*/ 	.word	0x000000c8
        /*02bc*/ 	.short	0x0100
        /*02be*/ 	.byte	0x07
	.zero		1


	//   ....[29]....
        /*02c0*/ 	.word	0x00000bd0
        /*02c4*/ 	.word	0x000000ff
        /*02c8*/ 	.word	0x000000e8
        /*02cc*/ 	.short	0x0100
        /*02ce*/ 	.byte	0x07
	.zero		1


	//   ....[30]....
        /*02d0*/ 	.word	0x00000cc0
        /*02d4*/ 	.word	0x000000ff
        /*02d8*/ 	.word	0x000000f0
        /*02dc*/ 	.short	0x0100
        /*02de*/ 	.byte	0x05
	.zero		1


	//   ....[31]....
        /*02e0*/ 	.word	0x00000cd0
        /*02e4*/ 	.word	0x000000ff
        /*02e8*/ 	.word	0x00000100
        /*02ec*/ 	.short	0x0100
        /*02ee*/ 	.byte	0x05
	.zero		1


	//   ....[32]....
        /*02f0*/ 	.word	0x00000ce0
        /*02f4*/ 	.word	0x000000ff
        /*02f8*/ 	.word	0x000000f8
        /*02fc*/ 	.short	0x0100
        /*02fe*/ 	.byte	0x05
	.zero		1


	//   ....[33]....
        /*0300*/ 	.word	0x00000cf0
        /*0304*/ 	.word	0x000000ff
        /*0308*/ 	.word	0x00000108
        /*030c*/ 	.short	0x0100
        /*030e*/ 	.byte	0x05
	.zero		1


	//   ....[34]....
        /*0310*/ 	.word	0x000015c0
        /*0314*/ 	.word	0x00000003
        /*0318*/ 	.word	0x00000100
        /*031c*/ 	.short	0x010a
        /*031e*/ 	.byte	0xff
	.zero		1


	//   ....[35]....
        /*0320*/ 	.word	0x000015f0
        /*0324*/ 	.word	0x00000003
        /*0328*/ 	.word	0x000000f0
        /*032c*/ 	.short	0x0101
        /*032e*/ 	.byte	0xff
	.zero		1


	//   ....[36]....
        /*0330*/ 	.word	0x000016c0
        /*0334*/ 	.word	0x000000ff
        /*0338*/ 	.word	0x00000030
        /*033c*/ 	.short	0x010a
        /*033e*/ 	.byte	0x08
	.zero		1


	//   ....[37]....
        /*0340*/ 	.word	0x00001760
        /*0344*/ 	.word	0x000000ff
        /*0348*/ 	.word	0x00000030
        /*034c*/ 	.short	0x010a
        /*034e*/ 	.byte	0x21
	.zero		1


	//   ....[38]....
        /*0350*/ 	.word	0x000018c0
        /*0354*/ 	.word	0x000000ff
        /*0358*/ 	.word	0x00000030
        /*035c*/ 	.short	0x010a
        /*035e*/ 	.byte	0x08
	.zero		1


	//   ....[39]....
        /*0360*/ 	.word	0x000019b0
        /*0364*/ 	.word	0x000000ff
        /*0368*/ 	.word	0x00000088
        /*036c*/ 	.short	0x0101
        /*036e*/ 	.byte	0x04
	.zero		1


	//   ....[40]....
        /*0370*/ 	.word	0x000019d0
        /*0374*/ 	.word	0x000000ff
        /*0378*/ 	.word	0x00000030
        /*037c*/ 	.short	0x010a
        /*037e*/ 	.byte	0x08
	.zero		1


	//   ....[41]....
        /*0380*/ 	.word	0x00001a50
        /*0384*/ 	.word	0x000000ff
        /*0388*/ 	.word	0x00000030
        /*038c*/ 	.short	0x010a
        /*038e*/ 	.byte	0x11
	.zero		1


	//   ....[42]....
        /*0390*/ 	.word	0x00001bb0
        /*0394*/ 	.word	0x000000ff
        /*0398*/ 	.word	0x00000030
        /*039c*/ 	.short	0x010a
        /*039e*/ 	.byte	0x08
	.zero		1


	//   ....[43]....
        /*03a0*/ 	.word	0x00001cd0
        /*03a4*/ 	.word	0x00000002
        /*03a8*/ 	.word	0x00000090
        /*03ac*/ 	.short	0x010a
        /*03ae*/ 	.byte	0xff
	.zero		1


	//   ....[44]....
        /*03b0*/ 	.word	0x00001d90
        /*03b4*/ 	.word	0x00000002
        /*03b8*/ 	.word	0x00000000
        /*03bc*/ 	.short	0x0101
        /*03be*/ 	.byte	0xff
	.zero		1


	//   ....[45]....
        /*03c0*/ 	.word	0x000022f0
        /*03c4*/ 	.word	0x000000ff
        /*03c8*/ 	.word	0x00000000
        /*03cc*/ 	.short	0x010a
        /*03ce*/ 	.byte	0x05
	.zero		1


	//   ....[46]....
        /*03d0*/ 	.word	0x00002380
        /*03d4*/ 	.word	0x000000ff
        /*03d8*/ 	.word	0x00000000
        /*03dc*/ 	.short	0x010a
        /*03de*/ 	.byte	0x05
	.zero		1


	//   ....[47]....
        /*03e0*/ 	.word	0x00002410
        /*03e4*/ 	.word	0x000000ff
        /*03e8*/ 	.word	0x00000000
        /*03ec*/ 	.short	0x010a
        /*03ee*/ 	.byte	0x05
	.zero		1


	//   ....[48]....
        /*03f0*/ 	.word	0x000024a0
        /*03f4*/ 	.word	0x000000ff
        /*03f8*/ 	.word	0x00000000
        /*03fc*/ 	.short	0x010a
        /*03fe*/ 	.byte	0x05
	.zero		1


	//   ....[49]....
        /*0400*/ 	.word	0x00002530
        /*0404*/ 	.word	0x000000ff
        /*0408*/ 	.word	0x00000000
        /*040c*/ 	.short	0x010a
        /*040e*/ 	.byte	0x05
	.zero		1


	//   ....[50]....
        /*0410*/ 	.word	0x000025d0
        /*0414*/ 	.word	0x00000000
        /*0418*/ 	.word	0x00000000
        /*041c*/ 	.short	0x010a
        /*041e*/ 	.byte	0xff
	.zero		1


	//   ....[51]....
        /*0420*/ 	.word	0x000026f0
        /*0424*/ 	.word	0x00000000
        /*0428*/ 	.word	0x000000f0
        /*042c*/ 	.short	0x010a
        /*042e*/ 	.byte	0xff
	.zero		1


	//   ....[52]....
        /*0430*/ 	.word	0x00002750
        /*0434*/ 	.word	0x00000004
        /*0438*/ 	.word	0x00000000
        /*043c*/ 	.short	0x0101
        /*043e*/ 	.byte	0xff
	.zero		1


	//   ....[53]....
        /*0440*/ 	.word	0x00002770
        /*0444*/ 	.word	0x000000ff
        /*0448*/ 	.word	0x000000a0
        /*044c*/ 	.short	0x010a
        /*044e*/ 	.byte	0x05
	.zero		1


	//   ....[54]....
        /*0450*/ 	.word	0x00002890
        /*0454*/ 	.word	0x00000000
        /*0458*/ 	.word	0x00000090
        /*045c*/ 	.short	0x010a
        /*045e*/ 	.byte	0xff
	.zero		1


	//   ....[55]....
        /*0460*/ 	.word	0x000029a0
        /*0464*/ 	.word	0x00000000
        /*0468*/ 	.word	0x00000000
        /*046c*/ 	.short	0x0101
        /*046e*/ 	.byte	0xff
	.zero		1


	//   ....[56]....
        /*0470*/ 	.word	0x00002a30
        /*0474*/ 	.word	0x000000ff
        /*0478*/ 	.word	0x000000a0
        /*047c*/ 	.short	0x0106
        /*047e*/ 	.byte	0x05
	.zero		1


	//   ....[57]....
        /*0480*/ 	.word	0x00002a50
        /*0484*/ 	.word	0x000000ff
        /*0488*/ 	.word	0x000000a0
        /*048c*/ 	.short	0x010a
        /*048e*/ 	.byte	0x05
	.zero		1


	//   ....[58]....
        /*0490*/ 	.word	0x00002ae0
        /*0494*/ 	.word	0x000000ff
        /*0498*/ 	.word	0x000000a0
        /*049c*/ 	.short	0x0106
        /*049e*/ 	.byte	0x04
	.zero		1


	//   ....[59]....
        /*04a0*/ 	.word	0x00002b20
        /*04a4*/ 	.word	0x00000000
        /*04a8*/ 	.word	0x000000a0
        /*04ac*/ 	.short	0x010a
        /*04ae*/ 	.byte	0xff
	.zero		1


	//   ....[60]....
        /*04b0*/ 	.word	0x00003040
        /*04b4*/ 	.word	0x00000000
        /*04b8*/ 	.word	0x00000090
        /*04bc*/ 	.short	0x010a
        /*04be*/ 	.byte	0xff
	.zero		1


	//   ....[61]....
        /*04c0*/ 	.word	0x00003150
        /*04c4*/ 	.word	0x00000003
        /*04c8*/ 	.word	0x00000000
        /*04cc*/ 	.short	0x0101
        /*04ce*/ 	.byte	0xff
	.zero		1


	//   ....[62]....
        /*04d0*/ 	.word	0x00003160
        /*04d4*/ 	.word	0x000000ff
        /*04d8*/ 	.word	0x00000000
        /*04dc*/ 	.short	0x010a
        /*04de*/ 	.byte	0x06
	.zero		1


	//   ....[63]....
        /*04e0*/ 	.word	0x00003180
        /*04e4*/ 	.word	0x000000ff
        /*04e8*/ 	.word	0x000000d0
        /*04ec*/ 	.short	0x010a
        /*04ee*/ 	.byte	0x07
	.zero		1


	//   ....[64]....
        /*04f0*/ 	.word	0x00003250
        /*04f4*/ 	.word	0x000000ff
        /*04f8*/ 	.word	0x00000000
        /*04fc*/ 	.short	0x010a
        /*04fe*/ 	.byte	0x06
	.zero		1


	//   ....[65]....
        /*0500*/ 	.word	0x00003380
        /*0504*/ 	.word	0x000000ff
        /*0508*/ 	.word	0x00000000
        /*050c*/ 	.short	0x010a
        /*050e*/ 	.byte	0x1a
	.zero		1


	//   ....[66]....
        /*0510*/ 	.word	0x00003620
        /*0514*/ 	.word	0x000000ff
        /*0518*/ 	.word	0x00000000
        /*051c*/ 	.short	0x010a
        /*051e*/ 	.byte	0x06
	.zero		1


	//   ....[67]....
        /*0520*/ 	.word	0x000036b0
        /*0524*/ 	.word	0x000000ff
        /*0528*/ 	.word	0x00000000
        /*052c*/ 	.short	0x010a
        /*052e*/ 	.byte	0x06
	.zero		1


	//   ....[68]....
        /*0530*/ 	.word	0x00003740
        /*0534*/ 	.word	0x000000ff
        /*0538*/ 	.word	0x00000000
        /*053c*/ 	.short	0x010a
        /*053e*/ 	.byte	0x06
	.zero		1


	//   ....[69]....
        /*0540*/ 	.word	0x000037d0
        /*0544*/ 	.word	0x000000ff
        /*0548*/ 	.word	0x00000000
        /*054c*/ 	.short	0x010a
        /*054e*/ 	.byte	0x07
	.zero		1


	//   ....[70]....
        /*0550*/ 	.word	0x00003c30
        /*0554*/ 	.word	0x00000000
        /*0558*/ 	.word	0x00000090
        /*055c*/ 	.short	0x010a
        /*055e*/ 	.byte	0xff
	.zero		1


	//   ....[71]....
        /*0560*/ 	.word	0x00003cf0
        /*0564*/ 	.word	0x00000000
        /*0568*/ 	.word	0x00000000
        /*056c*/ 	.short	0x0101
        /*056e*/ 	.byte	0xff
	.zero		1


	//   ....[72]....
        /*0570*/ 	.word	0x00004010
        /*0574*/ 	.word	0x000000ff
        /*0578*/ 	.word	0x00000088
        /*057c*/ 	.short	0x010a
        /*057e*/ 	.byte	0x07
	.zero		1


	//   ....[73]....
        /*0580*/ 	.word	0x00004200
        /*0584*/ 	.word	0x000000ff
        /*0588*/ 	.word	0x00000070
        /*058c*/ 	.short	0x010a
        /*058e*/ 	.byte	0x07
	.zero		1


	//   ....[74]....
        /*0590*/ 	.word	0x000043d0
        /*0594*/ 	.word	0x000000ff
        /*0598*/ 	.word	0x00000060
        /*059c*/ 	.short	0x010b
        /*059e*/ 	.byte	0x07
	.zero		1


	//   ....[75]....
        /*05a0*/ 	.word	0x00004440
        /*05a4*/ 	.word	0x000000ff
        /*05a8*/ 	.word	0x00000000
        /*05ac*/ 	.short	0x0101
        /*05ae*/ 	.byte	0x08
	.zero		1


	//   ....[76]....
        /*05b0*/ 	.word	0x00004470
        /*05b4*/ 	.word	0x000000ff
        /*05b8*/ 	.word	0x00000078
        /*05bc*/ 	.short	0x010a
        /*05be*/ 	.byte	0x07
	.zero		1


	//   ....[77]....
        /*05c0*/ 	.word	0x00004680
        /*05c4*/ 	.word	0x000000ff
        /*05c8*/ 	.word	0x00000068
        /*05cc*/ 	.short	0x010b
        /*05ce*/ 	.byte	0x07
	.zero		1


	//   ....[78]....
        /*05d0*/ 	.word	0x000046a0
        /*05d4*/ 	.word	0x000000ff
        /*05d8*/ 	.word	0x00000000
        /*05dc*/ 	.short	0x0101
        /*05de*/ 	.byte	0x0d
	.zero		1


	//   ....[79]....
        /*05e0*/ 	.word	0x000046d0
        /*05e4*/ 	.word	0x000000ff
        /*05e8*/ 	.word	0x00000070
        /*05ec*/ 	.short	0x010a
        /*05ee*/ 	.byte	0x07
	.zero		1


	//   ....[80]....
        /*05f0*/ 	.word	0x00004710
        /*05f4*/ 	.word	0x00000000
        /*05f8*/ 	.word	0x00000078
        /*05fc*/ 	.short	0x010a
        /*05fe*/ 	.byte	0xff
	.zero		1


	//   ....[81]....
        /*0600*/ 	.word	0x00004a40
        /*0604*/ 	.word	0x00000000
        /*0608*/ 	.word	0x00000090
        /*060c*/ 	.short	0x010a
        /*060e*/ 	.byte	0xff
	.zero		1


	//   ....[82]....
        /*0610*/ 	.word	0x00004b50
        /*0614*/ 	.word	0x00000000
        /*0618*/ 	.word	0x00000000
        /*061c*/ 	.short	0x0101
        /*061e*/ 	.byte	0xff
	.zero		1


	//   ....[83]....
        /*0620*/ 	.word	0x000055b0
        /*0624*/ 	.word	0x00000003
        /*0628*/ 	.word	0x00000060
        /*062c*/ 	.short	0x010a
        /*062e*/ 	.byte	0xff
	.zero		1


	//   ....[84]....
        /*0630*/ 	.word	0x000055f0
        /*0634*/ 	.word	0x000000cf
        /*0638*/ 	.word	0x000000b0
        /*063c*/ 	.short	0x010a
        /*063e*/ 	.byte	0xff
	.zero		1


	//   ....[85]....
        /*0640*/ 	.word	0x00005720
        /*0644*/ 	.word	0x00000003
        /*0648*/ 	.word	0x00000060
        /*064c*/ 	.short	0x010a
        /*064e*/ 	.byte	0xff
	.zero		1


	//   ....[86]....
        /*0650*/ 	.word	0x00005880
        /*0654*/ 	.word	0x00000000
        /*0658*/ 	.word	0x00000000
        /*065c*/ 	.short	0x0101
        /*065e*/ 	.byte	0xff
	.zero		1


	//   ....[87]....
        /*0660*/ 	.word	0x000058e0
        /*0664*/ 	.word	0x000000cf
        /*0668*/ 	.word	0x000000b0
        /*066c*/ 	.short	0x010a
        /*066e*/ 	.byte	0xff
	.zero		1


	//   ....[88]....
        /*0670*/ 	.word	0x00006c90
        /*0674*/ 	.word	0x000000d2
        /*0678*/ 	.word	0x00000060
        /*067c*/ 	.short	0x010a
        /*067e*/ 	.byte	0xff
	.zero		1


	//   ....[89]....
        /*0680*/ 	.word	0x00006d60
        /*0684*/ 	.word	0x000000d2
        /*0688*/ 	.word	0x00000060
        /*068c*/ 	.short	0x010a
        /*068e*/ 	.byte	0xff
	.zero		1


	//   ....[90]....
        /*0690*/ 	.word	0x00006ea0
        /*0694*/ 	.word	0x00000003
        /*0698*/ 	.word	0x00000000
        /*069c*/ 	.short	0x0101
        /*069e*/ 	.byte	0xff
	.zero		1


	//   ....[91]....
        /*06a0*/ 	.word	0x000073b0
        /*06a4*/ 	.word	0x000000ff
        /*06a8*/ 	.word	0x00000000
        /*06ac*/ 	.short	0x0101
        /*06ae*/ 	.byte	0x05
	.zero		1


	//   ....[92]....
        /*06b0*/ 	.word	0x00008330
        /*06b4*/ 	.word	0x00000003
        /*06b8*/ 	.word	0x00000100
        /*06bc*/ 	.short	0x010a
        /*06be*/ 	.byte	0xff
	.zero		1


	//   ....[93]....
        /*06c0*/ 	.word	0x00008390
        /*06c4*/ 	.word	0x00000002
        /*06c8*/ 	.word	0x00000030
        /*06cc*/ 	.short	0x010a
        /*06ce*/ 	.byte	0xff
	.zero		1


	//   ....[94]....
        /*06d0*/ 	.word	0x000083f0
        /*06d4*/ 	.word	0x00000002
        /*06d8*/ 	.word	0x00000030
        /*06dc*/ 	.short	0x010a
        /*06de*/ 	.byte	0xff
	.zero		1


	//   ....[95]....
        /*06e0*/ 	.word	0x00008440
        /*06e4*/ 	.word	0x00000002
        /*06e8*/ 	.word	0x00000090
        /*06ec*/ 	.short	0x010a
        /*06ee*/ 	.byte	0xff
	.zero		1


	//   ....[96]....
        /*06f0*/ 	.word	0x000084a0
        /*06f4*/ 	.word	0x00000000
        /*06f8*/ 	.word	0x00000000
        /*06fc*/ 	.short	0x010a
        /*06fe*/ 	.byte	0xff
	.zero		1


	//   ....[97]....
        /*0700*/ 	.word	0x00008500
        /*0704*/ 	.word	0x00000000
        /*0708*/ 	.word	0x00000000
        /*070c*/ 	.short	0x010a
        /*070e*/ 	.byte	0xff
	.zero		1


	//   ....[98]....
        /*0710*/ 	.word	0x00008560
        /*0714*/ 	.word	0x00000000
        /*0718*/ 	.word	0x00000000
        /*071c*/ 	.short	0x010a
        /*071e*/ 	.byte	0xff
	.zero		1


	//   ....[99]....
        /*0720*/ 	.word	0x000085c0
        /*0724*/ 	.word	0x00000000
        /*0728*/ 	.word	0x00000000
        /*072c*/ 	.short	0x010a
        /*072e*/ 	.byte	0xff
	.zero		1


	//   ....[100]....
        /*0730*/ 	.word	0x00008620
        /*0734*/ 	.word	0x00000000
        /*0738*/ 	.word	0x00000000
        /*073c*/ 	.short	0x010a
        /*073e*/ 	.byte	0xff
	.zero		1


	//   ....[101]....
        /*0740*/ 	.word	0x00008670
        /*0744*/ 	.word	0x00000000
        /*0748*/ 	.word	0x000000f0
        /*074c*/ 	.short	0x010a
        /*074e*/ 	.byte	0xff
	.zero		1


	//   ....[102]....
        /*0750*/ 	.word	0x000086d0
        /*0754*/ 	.word	0x00000000
        /*0758*/ 	.word	0x000000a0
        /*075c*/ 	.short	0x010a
        /*075e*/ 	.byte	0xff
	.zero		1


	//   ....[103]....
        /*0760*/ 	.word	0x00008720
        /*0764*/ 	.word	0x00000000
        /*0768*/ 	.word	0x00000090
        /*076c*/ 	.short	0x010a
        /*076e*/ 	.byte	0xff
	.zero		1


	//   ....[104]....
        /*0770*/ 	.word	0x00008780
        /*0774*/ 	.word	0x00000000
        /*0778*/ 	.word	0x000000a0
        /*077c*/ 	.short	0x010a
        /*077e*/ 	.byte	0xff
	.zero		1


	//   ....[105]....
        /*0780*/ 	.word	0x000087d0
        /*0784*/ 	.word	0x00000000
        /*0788*/ 	.word	0x00000090
        /*078c*/ 	.short	0x010a
        /*078e*/ 	.byte	0xff
	.zero		1


	//   ....[106]....
        /*0790*/ 	.word	0x00008830
        /*0794*/ 	.word	0x00000003
        /*0798*/ 	.word	0x000000d0
        /*079c*/ 	.short	0x010a
        /*079e*/ 	.byte	0xff
	.zero		1


	//   ....[107]....
        /*07a0*/ 	.word	0x00008890
        /*07a4*/ 	.word	0x00000000
        /*07a8*/ 	.word	0x00000000
        /*07ac*/ 	.short	0x010a
        /*07ae*/ 	.byte	0xff
	.zero		1


	//   ....[108]....
        /*07b0*/ 	.word	0x000088f0
        /*07b4*/ 	.word	0x00000000
        /*07b8*/ 	.word	0x00000000
        /*07bc*/ 	.short	0x010a
        /*07be*/ 	.byte	0xff
	.zero		1


	//   ....[109]....
        /*07c0*/ 	.word	0x00008950
        /*07c4*/ 	.word	0x00000000
        /*07c8*/ 	.word	0x00000000
        /*07cc*/ 	.short	0x010a
        /*07ce*/ 	.byte	0xff
	.zero		1


	//   ....[110]....
        /*07d0*/ 	.word	0x000089b0
        /*07d4*/ 	.word	0x00000000
        /*07d8*/ 	.word	0x00000000
        /*07dc*/ 	.short	0x010a
        /*07de*/ 	.byte	0xff
	.zero		1


	//   ....[111]....
        /*07e0*/ 	.word	0x00008a10
        /*07e4*/ 	.word	0x00000000
        /*07e8*/ 	.word	0x00000000
        /*07ec*/ 	.short	0x010a
        /*07ee*/ 	.byte	0xff
	.zero		1


	//   ....[112]....
        /*07f0*/ 	.word	0x00008a60
        /*07f4*/ 	.word	0x00000000
        /*07f8*/ 	.word	0x00000090
        /*07fc*/ 	.short	0x010a
        /*07fe*/ 	.byte	0xff
	.zero		1


	//   ....[113]....
        /*0800*/ 	.word	0x00008ac0
        /*0804*/ 	.word	0x00000000
        /*0808*/ 	.word	0x00000088
        /*080c*/ 	.short	0x010a
        /*080e*/ 	.byte	0xff
	.zero		1


	//   ....[114]....
        /*0810*/ 	.word	0x00008b20
        /*0814*/ 	.word	0x00000003
        /*0818*/ 	.word	0x00000070
        /*081c*/ 	.short	0x010a
        /*081e*/ 	.byte	0xff
	.zero		1


	//   ....[115]....
        /*0820*/ 	.word	0x00008b80
        /*0824*/ 	.word	0x00000003
        /*0828*/ 	.word	0x00000078
        /*082c*/ 	.short	0x010a
        /*082e*/ 	.byte	0xff
	.zero		1


	//   ....[116]....
        /*0830*/ 	.word	0x00008be0
        /*0834*/ 	.word	0x00000000
        /*0838*/ 	.word	0x00000070
        /*083c*/ 	.short	0x010a
        /*083e*/ 	.byte	0xff
	.zero		1


	//   ....[117]....
        /*0840*/ 	.word	0x00008c30
        /*0844*/ 	.word	0x00000000
        /*0848*/ 	.word	0x00000090
        /*084c*/ 	.short	0x010a
        /*084e*/ 	.byte	0xff
	.zero		1


	//   ....[118]....
        /*0850*/ 	.word	0x00008c80
        /*0854*/ 	.word	0x00000003
        /*0858*/ 	.word	0x00000060
        /*085c*/ 	.short	0x010a
        /*085e*/ 	.byte	0xff
	.zero		1


	//   ....[119]....
        /*0860*/ 	.word	0x00008cd0
        /*0864*/ 	.word	0x000000cf
        /*0868*/ 	.word	0x000000b0
        /*086c*/ 	.short	0x010a
        /*086e*/ 	.byte	0xff
	.zero		1


	//   ....[120]....
        /*0870*/ 	.word	0x00008d20
        /*0874*/ 	.word	0x000000d2
        /*0878*/ 	.word	0x00000060
        /*087c*/ 	.short	0x010a
        /*087e*/ 	.byte	0xff
	.zero		1


	//----- nvinfo : EIATTR_NUM_MBARRIERS
	.align		4
.L_47:
        /*0880*/ 	.byte	0x03, 0x38
        /*0882*/ 	.short	0x0022


	//----- nvinfo : EIATTR_EXIT_INSTR_OFFSETS
	.align		4
        /*0884*/ 	.byte	0x04, 0x1c
        /*0886*/ 	.short	(.L_49 - .L_48)


	//   ....[0]....
.L_48:
        /*0888*/ 	.word	0x00002600


	//   ....[1]....
        /*088c*/ 	.word	0x00002af0


	//   ....[2]....
        /*0890*/ 	.word	0x00002b50


	//   ....[3]....
        /*0894*/ 	.word	0x00003a30


	//   ....[4]....
        /*0898*/ 	.word	0x00004740


	//   ....[5]....
        /*089c*/ 	.word	0x00004780


	//   ....[6]....
        /*08a0*/ 	.word	0x00008320


	//----- nvinfo : EIATTR_MAX_THREADS
	.align		4
.L_49:
        /*08a4*/ 	.byte	0x04, 0x05
        /*08a6*/ 	.short	(.L_51 - .L_50)
.L_50:
        /*08a8*/ 	.word	0x00000100
        /*08ac*/ 	.word	0x00000001
        /*08b0*/ 	.word	0x00000001


	//----- nvinfo : EIATTR_CRS_STACK_SIZE
	.align		4
.L_51:
        /*08b4*/ 	.byte	0x04, 0x1e
        /*08b6*/ 	.short	(.L_53 - .L_52)
.L_52:
        /*08b8*/ 	.word	0x00000000


	//----- nvinfo : EIATTR_CBANK_PARAM_SIZE
	.align		4
.L_53:
        /*08bc*/ 	.byte	0x03, 0x19
        /*08be*/ 	.short	0x0800


	//----- nvinfo : EIATTR_PARAM_CBANK
	.align		4
        /*08c0*/ 	.byte	0x04, 0x0a
        /*08c2*/ 	.short	(.L_55 - .L_54)
	.align		4
.L_54:
        /*08c4*/ 	.word	index@(.nv.constant0._ZN7cutlass13device_kernelINS_4gemm6kernel13GemmUniversalIN4cute5tupleIJiiiiEEENS1_10collective13CollectiveMmaINS1_35MainloopSm100TmaUmmaWarpSpecializedILi6ELi2ELi4ENS5_IJNS4_1CILi1EEESB_SB_EEEEENS5_IJNSA_ILi128EEESE_SE_EEENS_12float_e5m2_tENS5_IJSB_llEEESG_SH_NS4_8TiledMMAINS4_8MMA_AtomIJNS4_10MMA_TraitsINS4_19SM100_MMA_F8F6F4_SSEJSG_SG_fSE_SE_NS4_17integral_constantINS4_4UMMA5MajorELSO_1EEESP_NSM_INSN_7ScaleInELSQ_0EEESR_EEEEEENS4_6LayoutISC_NS5_IJNSA_ILi0EEESV_SV_EEEEENS5_IJNS4_10UnderscoreESY_SY_EEEEENS4_13SM90_TMA_LOADENS4_14ComposedLayoutINS4_7SwizzleILi3ELi4ELi3EEENS4_18smem_ptr_flag_bitsILi8EEENSU_INS5_IJSE_NSA_ILi8EEEEEENS5_IJSB_SE_EEEEEEEvNS4_8identityES11_S1B_vS1C_EENS_8epilogue10collective18CollectiveEpilogueINS1E_23Sm100TmaWarpSpecializedILi2ELi2ELi64ELb0ELb0EEEJSF_NS5_IJNSU_ISE_SB_EENSU_INSA_ILi64EEESB_EEEEESG_NS5_IJlSB_lEEESG_S1N_NS1E_6fusion15FusionCallbacksIS1I_NS1O_17LinearCombinationISG_fSG_fLNS_15FloatRoundStyleE2EEESF_S1M_JEEENS4_5SM1004TMEM4LOAD26SM100_TMEM_LOAD_32dp32b64xES11_NS12_INS13_ILi2ELi4ELi3EEES16_NSU_INS5_IJS17_S1K_EEENS5_IJS1K_SB_EEEEEEENS4_39AutoVectorizingCopyWithAssumedAlignmentILi128EEENS4_14SM90_TMA_STOREES22_S24_S24_EEEvvEEEEvNT_6ParamsE)
        /*08c8*/ 	.short	0x0380
        /*08ca*/ 	.short	0x0800


	//----- nvinfo : EIATTR_SW_WAR
	.align		4
.L_55:
        /*08cc*/ 	.byte	0x04, 0x36
        /*08ce*/ 	.short	(.L_57 - .L_56)
.L_56:
        /*08d0*/ 	.word	0x00000008
.L_57:


//--------------------- .nv.callgraph             --------------------------
	.section	.nv.callgraph,"",@"SHT_CUDA_CALLGRAPH"
	.align	4
	.sectionentsize	8
	.align		4
        /*0000*/ 	.word	0x00000000
	.align		4
        /*0004*/ 	.word	0xffffffff
	.align		4
        /*0008*/ 	.word	index@(_ZN7cutlass13device_kernelINS_4gemm6kernel13GemmUniversalIN4cute5tupleIJiiiiEEENS1_10collective13CollectiveMmaINS1_35MainloopSm100TmaUmmaWarpSpecializedILi6ELi2ELi4ENS5_IJNS4_1CILi1EEESB_SB_EEEEENS5_IJNSA_ILi128EEESE_SE_EEENS_12float_e5m2_tENS5_IJSB_llEEESG_SH_NS4_8TiledMMAINS4_8MMA_AtomIJNS4_10MMA_TraitsINS4_19SM100_MMA_F8F6F4_SSEJSG_SG_fSE_SE_NS4_17integral_constantINS4_4UMMA5MajorELSO_1EEESP_NSM_INSN_7ScaleInELSQ_0EEESR_EEEEEENS4_6LayoutISC_NS5_IJNSA_ILi0EEESV_SV_EEEEENS5_IJNS4_10UnderscoreESY_SY_EEEEENS4_13SM90_TMA_LOADENS4_14ComposedLayoutINS4_7SwizzleILi3ELi4ELi3EEENS4_18smem_ptr_flag_bitsILi8EEENSU_INS5_IJSE_NSA_ILi8EEEEEENS5_IJSB_SE_EEEEEEEvNS4_8identityES11_S1B_vS1C_EENS_8epilogue10collective18CollectiveEpilogueINS1E_23Sm100TmaWarpSpecializedILi2ELi2ELi64ELb0ELb0EEEJSF_NS5_IJNSU_ISE_SB_EENSU_INSA_ILi64EEESB_EEEEESG_NS5_IJlSB_lEEESG_S1N_NS1E_6fusion15FusionCallbacksIS1I_NS1O_17LinearCombinationISG_fSG_fLNS_15FloatRoundStyleE2EEESF_S1M_JEEENS4_5SM1004TMEM4LOAD26SM100_TMEM_LOAD_32dp32b64xES11_NS12_INS13_ILi2ELi4ELi3EEES16_NSU_INS5_IJS17_S1K_EEENS5_IJS1K_SB_EEEEEEENS4_39AutoVectorizingCopyWithAssumedAlignmentILi128EEENS4_14SM90_TMA_STOREES22_S24_S24_EEEvvEEEEvNT_6ParamsE)
	.align		4
        /*000c*/ 	.word	index@(__assertfail)
	.align		4
        /*0010*/ 	.word	0x00000000
	.align		4
        /*0014*/ 	.word	0xfffffffe
	.align		4
        /*0018*/ 	.word	0x00000000
	.align		4
        /*001c*/ 	.word	0xfffffffd
	.align		4
        /*0020*/ 	.word	0x00000000
	.align		4
        /*0024*/ 	.word	0xfffffffc


//--------------------- .nv.constant4             --------------------------
	.section	.nv.constant4,"a",@progbits
	.align	8
	.align		8
.nv.constant4:
        /*0000*/ 	.dword	__assertfail
	.align		8
        /*0008*/ 	.dword	__unnamed_1
	.align		8
        /*0010*/ 	.dword	__unnamed_2
	.align		8
        /*0018*/ 	.dword	_ZN40_INTERNAL_5edb2c7f_4_k_cu_06f3d9a7_340184cuda3std3__45__cpo5beginE
	.align		8
        /*0020*/ 	.dword	_ZN40_INTERNAL_5edb2c7f_4_k_cu_06f3d9a7_340184cuda3std3__45__cpo3endE
	.align		8
        /*0028*/ 	.dword	_ZN40_INTERNAL_5edb2c7f_4_k_cu_06f3d9a7_340184cuda3std3__45__cpo6cbeginE
	.align		8
        /*0030*/ 	.dword	_ZN40_INTERNAL_5edb2c7f_4_k_cu_06f3d9a7_340184cuda3std3__45__cpo4cendE
	.align		8
        /*0038*/ 	.dword	_ZN40_INTERNAL_5edb2c7f_4_k_cu_06f3d9a7_340184cuda3std3__442_GLOBAL__N__5edb2c7f_4_k_cu_06f3d9a7_340186ignoreE
	.align		8
        /*0040*/ 	.dword	_ZN40_INTERNAL_5edb2c7f_4_k_cu_06f3d9a7_340184cuda3std3__419piecewise_constructE
	.align		8
        /*0048*/ 	.dword	_ZN40_INTERNAL_5edb2c7f_4_k_cu_06f3d9a7_340184cuda3std3__48in_placeE
	.align		8
        /*0050*/ 	.dword	_ZN40_INTERNAL_5edb2c7f_4_k_cu_06f3d9a7_340184cuda3std6ranges3__45__cpo4swapE
	.align		8
        /*0058*/ 	.dword	_ZN40_INTERNAL_5edb2c7f_4_k_cu_06f3d9a7_340184cuda3std6ranges3__45__cpo9iter_moveE
	.align		8
        /*0060*/ 	.dword	_ZN40_INTERNAL_5edb2c7f_4_k_cu_06f3d9a7_340184cute7productE
	.align		8
        /*0068*/ 	.dword	_ZN40_INTERNAL_5edb2c7f_4_k_cu_06f3d9a7_340184cute1_E
	.align		8
        /*0070*/ 	.dword	$str$25
	.align		8
        /*0078*/ 	.dword	$str$26
	.align		8
        /*0080*/ 	.dword	$str$27
	.align		8
        /*0088*/ 	.dword	$str$28


//--------------------- .text._ZN7cutlass13device_kernelINS_4gemm6kernel13GemmUniversalIN4cute5tupleIJiiiiEEENS1_10collective13CollectiveMmaINS1_35MainloopSm100TmaUmmaWarpSpecializedILi6ELi2ELi4ENS5_IJNS4_1CILi1EEESB_SB_EEEEENS5_IJNSA_ILi128EEESE_SE_EEENS_12float_e5m2_tENS5_IJSB_llEEESG_SH_NS4_8TiledMMAINS4_8MMA_AtomIJNS4_10MMA_TraitsINS4_19SM100_MMA_F8F6F4_SSEJSG_SG_fSE_SE_NS4_17integral_constantINS4_4UMMA5MajorELSO_1EEESP_NSM_INSN_7ScaleInELSQ_0EEESR_EEEEEENS4_6LayoutISC_NS5_IJNSA_ILi0EEESV_SV_EEEEENS5_IJNS4_10UnderscoreESY_SY_EEEEENS4_13SM90_TMA_LOADENS4_14ComposedLayoutINS4_7SwizzleILi3ELi4ELi3EEENS4_18smem_ptr_flag_bitsILi8EEENSU_INS5_IJSE_NSA_ILi8EEEEEENS5_IJSB_SE_EEEEEEEvNS4_8identityES11_S1B_vS1C_EENS_8epilogue10collective18CollectiveEpilogueINS1E_23Sm100TmaWarpSpecializedILi2ELi2ELi64ELb0ELb0EEEJSF_NS5_IJNSU_ISE_SB_EENSU_INSA_ILi64EEESB_EEEEESG_NS5_IJlSB_lEEESG_S1N_NS1E_6fusion15FusionCallbacksIS1I_NS1O_17LinearCombinationISG_fSG_fLNS_15FloatRoundStyleE2EEESF_S1M_JEEENS4_5SM1004TMEM4LOAD26SM100_TMEM_LOAD_32dp32b64xES11_NS12_INS13_ILi2ELi4ELi3EEES16_NSU_INS5_IJS17_S1K_EEENS5_IJS1K_SB_EEEEEEENS4_39AutoVectorizingCopyWithAssumedAlignmentILi128EEENS4_14SM90_TMA_STOREES22_S24_S24_EEEvvEEEEvNT_6ParamsE --------------------------
	.section	.text._ZN7cutlass13device_kernelINS_4gemm6kernel13GemmUniversalIN4cute5tupleIJiiiiEEENS1_10collective13CollectiveMmaINS1_35MainloopSm100TmaUmmaWarpSpecializedILi6ELi2ELi4ENS5_IJNS4_1CILi1EEESB_SB_EEEEENS5_IJNSA_ILi128EEESE_SE_EEENS_12float_e5m2_tENS5_IJSB_llEEESG_SH_NS4_8TiledMMAINS4_8MMA_AtomIJNS4_10MMA_TraitsINS4_19SM100_MMA_F8F6F4_SSEJSG_SG_fSE_SE_NS4_17integral_constantINS4_4UMMA5MajorELSO_1EEESP_NSM_INSN_7ScaleInELSQ_0EEESR_EEEEEENS4_6LayoutISC_NS5_IJNSA_ILi0EEESV_SV_EEEEENS5_IJNS4_10UnderscoreESY_SY_EEEEENS4_13SM90_TMA_LOADENS4_14ComposedLayoutINS4_7SwizzleILi3ELi4ELi3EEENS4_18smem_ptr_flag_bitsILi8EEENSU_INS5_IJSE_NSA_ILi8EEEEEENS5_IJSB_SE_EEEEEEEvNS4_8identityES11_S1B_vS1C_EENS_8epilogue10collective18CollectiveEpilogueINS1E_23Sm100TmaWarpSpecializedILi2ELi2ELi64ELb0ELb0EEEJSF_NS5_IJNSU_ISE_SB_EENSU_INSA_ILi64EEESB_EEEEESG_NS5_IJlSB_lEEESG_S1N_NS1E_6fusion15FusionCallbacksIS1I_NS1O_17LinearCombinationISG_fSG_fLNS_15FloatRoundStyleE2EEESF_S1M_JEEENS4_5SM1004TMEM4LOAD26SM100_TMEM_LOAD_32dp32b64xES11_NS12_INS13_ILi2ELi4ELi3EEES16_NSU_INS5_IJS17_S1K_EEENS5_IJS1K_SB_EEEEEEENS4_39AutoVectorizingCopyWithAssumedAlignmentILi128EEENS4_14SM90_TMA_STOREES22_S24_S24_EEEvvEEEEvNT_6ParamsE,"ax",@progbits
	.align	128
.text._ZN7cutlass13device_kernelINS_4gemm6kernel13GemmUniversalIN4cute5tupleIJiiiiEEENS1_10collective13CollectiveMmaINS1_35MainloopSm100TmaUmmaWarpSpecializedILi6ELi2ELi4ENS5_IJNS4_1CILi1EEESB_SB_EEEEENS5_IJNSA_ILi128EEESE_SE_EEENS_12float_e5m2_tENS5_IJSB_llEEESG_SH_NS4_8TiledMMAINS4_8MMA_AtomIJNS4_10MMA_TraitsINS4_19SM100_MMA_F8F6F4_SSEJSG_SG_fSE_SE_NS4_17integral_constantINS4_4UMMA5MajorELSO_1EEESP_NSM_INSN_7ScaleInELSQ_0EEESR_EEEEEENS4_6LayoutISC_NS5_IJNSA_ILi0EEESV_SV_EEEEENS5_IJNS4_10UnderscoreESY_SY_EEEEENS4_13SM90_TMA_LOADENS4_14ComposedLayoutINS4_7SwizzleILi3ELi4ELi3EEENS4_18smem_ptr_flag_bitsILi8EEENSU_INS5_IJSE_NSA_ILi8EEEEEENS5_IJSB_SE_EEEEEEEvNS4_8identityES11_S1B_vS1C_EENS_8epilogue10collective18CollectiveEpilogueINS1E_23Sm100TmaWarpSpecializedILi2ELi2ELi64ELb0ELb0EEEJSF_NS5_IJNSU_ISE_SB_EENSU_INSA_ILi64EEESB_EEEEESG_NS5_IJlSB_lEEESG_S1N_NS1E_6fusion15FusionCallbacksIS1I_NS1O_17LinearCombinationISG_fSG_fLNS_15FloatRoundStyleE2EEESF_S1M_JEEENS4_5SM1004TMEM4LOAD26SM100_TMEM_LOAD_32dp32b64xES11_NS12_INS13_ILi2ELi4ELi3EEES16_NSU_INS5_IJS17_S1K_EEENS5_IJS1K_SB_EEEEEEENS4_39AutoVectorizingCopyWithAssumedAlignmentILi128EEENS4_14SM90_TMA_STOREES22_S24_S24_EEEvvEEEEvNT_6ParamsE:
        .type           _ZN7cutlass13device_kernelINS_4gemm6kernel13GemmUniversalIN4cute5tupleIJiiiiEEENS1_10collective13CollectiveMmaINS1_35MainloopSm100TmaUmmaWarpSpecializedILi6ELi2ELi4ENS5_IJNS4_1CILi1EEESB_SB_EEEEENS5_IJNSA_ILi128EEESE_SE_EEENS_12float_e5m2_tENS5_IJSB_llEEESG_SH_NS4_8TiledMMAINS4_8MMA_AtomIJNS4_10MMA_TraitsINS4_19SM100_MMA_F8F6F4_SSEJSG_SG_fSE_SE_NS4_17integral_constantINS4_4UMMA5MajorELSO_1EEESP_NSM_INSN_7ScaleInELSQ_0EEESR_EEEEEENS4_6LayoutISC_NS5_IJNSA_ILi0EEESV_SV_EEEEENS5_IJNS4_10UnderscoreESY_SY_EEEEENS4_13SM90_TMA_LOADENS4_14ComposedLayoutINS4_7SwizzleILi3ELi4ELi3EEENS4_18smem_ptr_flag_bitsILi8EEENSU_INS5_IJSE_NSA_ILi8EEEEEENS5_IJSB_SE_EEEEEEEvNS4_8identityES11_S1B_vS1C_EENS_8epilogue10collective18CollectiveEpilogueINS1E_23Sm100TmaWarpSpecializedILi2ELi2ELi64ELb0ELb0EEEJSF_NS5_IJNSU_ISE_SB_EENSU_INSA_ILi64EEESB_EEEEESG_NS5_IJlSB_lEEESG_S1N_NS1E_6fusion15FusionCallbacksIS1I_NS1O_17LinearCombinationISG_fSG_fLNS_15FloatRoundStyleE2EEESF_S1M_JEEENS4_5SM1004TMEM4LOAD26SM100_TMEM_LOAD_32dp32b64xES11_NS12_INS13_ILi2ELi4ELi3EEES16_NSU_INS5_IJS17_S1K_EEENS5_IJS1K_SB_EEEEEEENS4_39AutoVectorizingCopyWithAssumedAlignmentILi128EEENS4_14SM90_TMA_STOREES22_S24_S24_EEEvvEEEEvNT_6ParamsE,@function
        .size           _ZN7cutlass13device_kernelINS_4gemm6kernel13GemmUniversalIN4cute5tupleIJiiiiEEENS1_10collective13CollectiveMmaINS1_35MainloopSm100TmaUmmaWarpSpecializedILi6ELi2ELi4ENS5_IJNS4_1CILi1EEESB_SB_EEEEENS5_IJNSA_ILi128EEESE_SE_EEENS_12float_e5m2_tENS5_IJSB_llEEESG_SH_NS4_8TiledMMAINS4_8MMA_AtomIJNS4_10MMA_TraitsINS4_19SM100_MMA_F8F6F4_SSEJSG_SG_fSE_SE_NS4_17integral_constantINS4_4UMMA5MajorELSO_1EEESP_NSM_INSN_7ScaleInELSQ_0EEESR_EEEEEENS4_6LayoutISC_NS5_IJNSA_ILi0EEESV_SV_EEEEENS5_IJNS4_10UnderscoreESY_SY_EEEEENS4_13SM90_TMA_LOADENS4_14ComposedLayoutINS4_7SwizzleILi3ELi4ELi3EEENS4_18smem_ptr_flag_bitsILi8EEENSU_INS5_IJSE_NSA_ILi8EEEEEENS5_IJSB_SE_EEEEEEEvNS4_8identityES11_S1B_vS1C_EENS_8epilogue10collective18CollectiveEpilogueINS1E_23Sm100TmaWarpSpecializedILi2ELi2ELi64ELb0ELb0EEEJSF_NS5_IJNSU_ISE_SB_EENSU_INSA_ILi64EEESB_EEEEESG_NS5_IJlSB_lEEESG_S1N_NS1E_6fusion15FusionCallbacksIS1I_NS1O_17LinearCombinationISG_fSG_fLNS_15FloatRoundStyleE2EEESF_S1M_JEEENS4_5SM1004TMEM4LOAD26SM100_TMEM_LOAD_32dp32b64xES11_NS12_INS13_ILi2ELi4ELi3EEES16_NSU_INS5_IJS17_S1K_EEENS5_IJS1K_SB_EEEEEEENS4_39AutoVectorizingCopyWithAssumedAlignmentILi128EEENS4_14SM90_TMA_STOREES22_S24_S24_EEEvvEEEEvNT_6ParamsE,(.L_x_149 - _ZN7cutlass13device_kernelINS_4gemm6kernel13GemmUniversalIN4cute5tupleIJiiiiEEENS1_10collective13CollectiveMmaINS1_35MainloopSm100TmaUmmaWarpSpecializedILi6ELi2ELi4ENS5_IJNS4_1CILi1EEESB_SB_EEEEENS5_IJNSA_ILi128EEESE_SE_EEENS_12float_e5m2_tENS5_IJSB_llEEESG_SH_NS4_8TiledMMAINS4_8MMA_AtomIJNS4_10MMA_TraitsINS4_19SM100_MMA_F8F6F4_SSEJSG_SG_fSE_SE_NS4_17integral_constantINS4_4UMMA5MajorELSO_1EEESP_NSM_INSN_7ScaleInELSQ_0EEESR_EEEEEENS4_6LayoutISC_NS5_IJNSA_ILi0EEESV_SV_EEEEENS5_IJNS4_10UnderscoreESY_SY_EEEEENS4_13SM90_TMA_LOADENS4_14ComposedLayoutINS4_7SwizzleILi3ELi4ELi3EEENS4_18smem_ptr_flag_bitsILi8EEENSU_INS5_IJSE_NSA_ILi8EEEEEENS5_IJSB_SE_EEEEEEEvNS4_8identityES11_S1B_vS1C_EENS_8epilogue10collective18CollectiveEpilogueINS1E_23Sm100TmaWarpSpecializedILi2ELi2ELi64ELb0ELb0EEEJSF_NS5_IJNSU_ISE_SB_EENSU_INSA_ILi64EEESB_EEEEESG_NS5_IJlSB_lEEESG_S1N_NS1E_6fusion15FusionCallbacksIS1I_NS1O_17LinearCombinationISG_fSG_fLNS_15FloatRoundStyleE2EEESF_S1M_JEEENS4_5SM1004TMEM4LOAD26SM100_TMEM_LOAD_32dp32b64xES11_NS12_INS13_ILi2ELi4ELi3EEES16_NSU_INS5_IJS17_S1K_EEENS5_IJS1K_SB_EEEEEEENS4_39AutoVectorizingCopyWithAssumedAlignmentILi128EEENS4_14SM90_TMA_STOREES22_S24_S24_EEEvvEEEEvNT_6ParamsE)
        .other          _ZN7cutlass13device_kernelINS_4gemm6kernel13GemmUniversalIN4cute5tupleIJiiiiEEENS1_10collective13CollectiveMmaINS1_35MainloopSm100TmaUmmaWarpSpecializedILi6ELi2ELi4ENS5_IJNS4_1CILi1EEESB_SB_EEEEENS5_IJNSA_ILi128EEESE_SE_EEENS_12float_e5m2_tENS5_IJSB_llEEESG_SH_NS4_8TiledMMAINS4_8MMA_AtomIJNS4_10MMA_TraitsINS4_19SM100_MMA_F8F6F4_SSEJSG_SG_fSE_SE_NS4_17integral_constantINS4_4UMMA5MajorELSO_1EEESP_NSM_INSN_7ScaleInELSQ_0EEESR_EEEEEENS4_6LayoutISC_NS5_IJNSA_ILi0EEESV_SV_EEEEENS5_IJNS4_10UnderscoreESY_SY_EEEEENS4_13SM90_TMA_LOADENS4_14ComposedLayoutINS4_7SwizzleILi3ELi4ELi3EEENS4_18smem_ptr_flag_bitsILi8EEENSU_INS5_IJSE_NSA_ILi8EEEEEENS5_IJSB_SE_EEEEEEEvNS4_8identityES11_S1B_vS1C_EENS_8epilogue10collective18CollectiveEpilogueINS1E_23Sm100TmaWarpSpecializedILi2ELi2ELi64ELb0ELb0EEEJSF_NS5_IJNSU_ISE_SB_EENSU_INSA_ILi64EEESB_EEEEESG_NS5_IJlSB_lEEESG_S1N_NS1E_6fusion15FusionCallbacksIS1I_NS1O_17LinearCombinationISG_fSG_fLNS_15FloatRoundStyleE2EEESF_S1M_JEEENS4_5SM1004TMEM4LOAD26SM100_TMEM_LOAD_32dp32b64xES11_NS12_INS13_ILi2ELi4ELi3EEES16_NSU_INS5_IJS17_S1K_EEENS5_IJS1K_SB_EEEEEEENS4_39AutoVectorizingCopyWithAssumedAlignmentILi128EEENS4_14SM90_TMA_STOREES22_S24_S24_EEEvvEEEEvNT_6ParamsE,@"STO_CUDA_ENTRY STV_DEFAULT"
_ZN7cutlass13device_kernelINS_4gemm6kernel13GemmUniversalIN4cute5tupleIJiiiiEEENS1_10collective13CollectiveMmaINS1_35MainloopSm100TmaUmmaWarpSpecializedILi6ELi2ELi4ENS5_IJNS4_1CILi1EEESB_SB_EEEEENS5_IJNSA_ILi128EEESE_SE_EEENS_12float_e5m2_tENS5_IJSB_llEEESG_SH_NS4_8TiledMMAINS4_8MMA_AtomIJNS4_10MMA_TraitsINS4_19SM100_MMA_F8F6F4_SSEJSG_SG_fSE_SE_NS4_17integral_constantINS4_4UMMA5MajorELSO_1EEESP_NSM_INSN_7ScaleInELSQ_0EEESR_EEEEEENS4_6LayoutISC_NS5_IJNSA_ILi0EEESV_SV_EEEEENS5_IJNS4_10UnderscoreESY_SY_EEEEENS4_13SM90_TMA_LOADENS4_14ComposedLayoutINS4_7SwizzleILi3ELi4ELi3EEENS4_18smem_ptr_flag_bitsILi8EEENSU_INS5_IJSE_NSA_ILi8EEEEEENS5_IJSB_SE_EEEEEEEvNS4_8identityES11_S1B_vS1C_EENS_8epilogue10collective18CollectiveEpilogueINS1E_23Sm100TmaWarpSpecializedILi2ELi2ELi64ELb0ELb0EEEJSF_NS5_IJNSU_ISE_SB_EENSU_INSA_ILi64EEESB_EEEEESG_NS5_IJlSB_lEEESG_S1N_NS1E_6fusion15FusionCallbacksIS1I_NS1O_17LinearCombinationISG_fSG_fLNS_15FloatRoundStyleE2EEESF_S1M_JEEENS4_5SM1004TMEM4LOAD26SM100_TMEM_LOAD_32dp32b64xES11_NS12_INS13_ILi2ELi4ELi3EEES16_NSU_INS5_IJS17_S1K_EEENS5_IJS1K_SB_EEEEEEENS4_39AutoVectorizingCopyWithAssumedAlignmentILi128EEENS4_14SM90_TMA_STOREES22_S24_S24_EEEvvEEEEvNT_6ParamsE:
[----:B------:R-:W1:Y:S01]  /*0000*/  LDC R1, c[0x0][0x37c] ;  /* 0x0000df00ff017b82 */ /* 0x000e620000000800 */
[----:B------:R-:W2:Y:S01]  /*0010*/  S2R R189, SR_TID.X ;  /* 0x0000000000bd7919 */ /* 0x000ea20000002100 */
[----:B------:R-:W3:Y:S01]  /*0020*/  LDCU.64 UR4, c[0x0][0x890] ;  /* 0x00011200ff0477ac */ /* 0x000ee20008000a00 */
[----:B------:R-:W-:Y:S02]  /*0030*/  PRMT R171, RZ, 0x7610, R171 ;  /* 0x00007610ffab7816 */ /* 0x000fe400000000ab */
[----:B------:R-:W-:Y:S01]  /*0040*/  ELECT P5, URZ, PT ;  /* 0x0000000000ff782f */ /* 0x000fe200038a0000 */
[----:B------:R-:W4:Y:S01]  /*0050*/  LDCU.64 UR46, c[0x0][0x358] ;  /* 0x00006b00ff2e77ac */ /* 0x000f220008000a00 */
[----:B---3--:R-:W-:-:S04]  /*0060*/  UISETP.NE.U32.AND UP0, UPT, UR4, URZ, UPT ;  /* 0x000000ff0400728c */ /* 0x008fc8000bf05070 */
[----:B------:R-:W-:Y:S01]  /*0070*/  UISETP.NE.AND.EX UP0, UPT, UR5, URZ, UPT, UP0 ;  /* 0x000000ff0500728c */ /* 0x000fe2000bf05300 */
[----:B--2---:R-:W-:-:S05]  /*0080*/  SHF.R.U32.HI R173, RZ, 0x5, R189 ;  /* 0x00000005ffad7819 */ /* 0x004fca00000116bd */
[----:B------:R-:W2:Y:S02]  /*0090*/  SHFL.IDX PT, R0, R173, RZ, 0x1f ;  /* 0x00001fffad007589 */ /* 0x000ea400000e0000 */
[----:B--2---:R-:W-:Y:S01]  /*00a0*/  R2UR UR8, R0 ;  /* 0x00000000000872ca */ /* 0x004fe200000e0000 */
[----:B-1--4-:R-:W-:-:S14]  /*00b0*/  BRA.U UP0, `(.L_x_0) ;  /* 0x00000001002c7547 */ /* 0x012fdc000b800000 */
[----:B------:R-:W1:Y:S02]  /*00c0*/  LDCU.64 UR6, c[0x0][0x888] ;  /* 0x00011100ff0677ac */ /* 0x000e640008000a00 */
[----:B-1----:R-:W-:-:S04]  /*00d0*/  UISETP.NE.U32.AND UP0, UPT, UR6, URZ, UPT ;  /* 0x000000ff0600728c */ /* 0x002fc8000bf05070 */
[----:B------:R-:W-:-:S09]  /*00e0*/  UISETP.NE.AND.EX UP0, UPT, UR7, URZ, UPT, UP0 ;  /* 0x000000ff0700728c */ /* 0x000fd2000bf05300 */
[----:B------:R-:W-:Y:S05]  /*00f0*/  BRA.U !UP0, `(.L_x_1) ;  /* 0x0000000108107547 */ /* 0x000fea000b800000 */
[----:B------:R-:W1:Y:S02]  /*0100*/  LDC.64 R2, c[0x0][0x888] ;  /* 0x00022200ff027b82 */ /* 0x000e640000000a00 */
[----:B-1----:R1:W5:Y:S01]  /*0110*/  LDG.E R81, desc[UR46][R2.64] ;  /* 0x0000002e02517981 */ /* 0x002362000c1e1900 */
[----:B------:R-:W-:Y:S01]  /*0120*/  HFMA2 R171, -RZ, RZ, 0, 5.9604644775390625e-08 ;  /* 0x00000001ffab7431 */ /* 0x000fe200000001ff */
[----:B------:R-:W-:Y:S05]  /*0130*/  BRA `(.L_x_0) ;  /* 0x00000000000c7947 */ /* 0x000fea0003800000 */
.L_x_1:
[----:B------:R-:W1:Y:S01]  /*0140*/  LDCU UR6, c[0x0][0x880] ;  /* 0x00011000ff0677ac */ /* 0x000e620008000800 */
[----:B------:R-:W-:Y:S01]  /*0150*/  HFMA2 R171, -RZ, RZ, 0, 5.9604644775390625e-08 ;  /* 0x00000001ffab7431 */ /* 0x000fe200000001ff */
[----:B-1----:R-:W-:-:S07]  /*0160*/  MOV R81, UR6 ;  /* 0x0000000600517c02 */ /* 0x002fce0008000f00 */
.L_x_0:
[----:B------:R-:W2:Y:S02]  /*0170*/  LDCU.64 UR6, c[0x0][0x8b0] ;  /* 0x00011600ff0677ac */ /* 0x000ea40008000a00 */
[----:B--2---:R-:W-:-:S04]  /*0180*/  UISETP.NE.U32.AND UP0, UPT, UR6, URZ, UPT ;  /* 0x000000ff0600728c */ /* 0x004fc8000bf05070 */
[----:B------:R-:W-:-:S09]  /*0190*/  UISETP.NE.AND.EX UP0, UPT, UR7, URZ, UPT, UP0 ;  /* 0x000000ff0700728c */ /* 0x000fd2000bf05300 */
[----:B------:R-:W-:Y:S05]  /*01a0*/  BRA.U UP0, `(.L_x_2) ;  /* 0x0000000100247547 */ /* 0x000fea000b800000 */
[----:B------:R-:W2:Y:S02]  /*01b0*/  LDCU.64 UR6, c[0x0][0x8a8] ;  /* 0x00011500ff0677ac */ /* 0x000ea40008000a00 */
[----:B--2---:R-:W-:-:S04]  /*01c0*/  UISETP.NE.U32.AND UP0, UPT, UR6, URZ, UPT ;  /* 0x000000ff0600728c */ /* 0x004fc8000bf05070 */
[----:B------:R-:W-:-:S09]  /*01d0*/  UISETP.NE.AND.EX UP0, UPT, UR7, URZ, UPT, UP0 ;  /* 0x000000ff0700728c */ /* 0x000fd2000bf05300 */
[----:B------:R-:W-:Y:S05]  /*01e0*/  BRA.U !UP0, `(.L_x_3) ;  /* 0x00000001080c7547 */ /* 0x000fea000b800000 */
[----:B------:R-:W2:Y:S02]  /*01f0*/  LDC.64 R78, c[0x0][0x8a8] ;  /* 0x00022a00ff4e7b82 */ /* 0x000ea40000000a00 */
[----:B--2---:R2:W5:Y:S01]  /*0200*/  LDG.E R78, desc[UR46][R78.64] ;  /* 0x0000002e4e4e7981 */ /* 0x004562000c1e1900 */
[----:B------:R-:W-:Y:S05]  /*0210*/  BRA `(.L_x_2) ;  /* 0x0000000000087947 */ /* 0x000fea0003800000 */
.L_x_3:
[----:B------:R-:W2:Y:S02]  /*0220*/  LDCU UR6, c[0x0][0x8a0] ;  /* 0x00011400ff0677ac */ /* 0x000ea40008000800 */
[----:B--2---:R-:W-:Y:S02]  /*0230*/  MOV R78, UR6 ;  /* 0x00000006004e7c02 */ /* 0x004fe40008000f00 */
.L_x_2:
[----:B------:R-:W-:Y:S01]  /*0240*/  IMAD.U32 R0, RZ, RZ, UR8 ;  /* 0x00000008ff007e24 */ /* 0x000fe2000f8e00ff */
[----:B------:R-:W-:Y:S04]  /*0250*/  BSSY.RECONVERGENT B0, `(.L_x_4) ;  /* 0x000000c000007945 */ /* 0x000fe80003800200 */
[C---:B------:R-:W-:Y:S02]  /*0260*/  ISETP.NE.OR P1, PT, R0.reuse, 0x1, !P5 ;  /* 0x000000010000780c */ /* 0x040fe40006f25670 */
[----:B------:R-:W-:-:S11]  /*0270*/  ISETP.NE.OR P0, PT, R0, 0x3, !P5 ;  /* 0x000000030000780c */ /* 0x000fd60006f05670 */
[----:B------:R-:W-:Y:S05]  /*0280*/  @P1 BRA `(.L_x_5) ;  /* 0x0000000000201947 */ /* 0x000fea0003800000 */
[----:B------:R-:W3:Y:S02]  /*0290*/  LDCU.64 UR6, c[0x0][0x348] ;  /* 0x00006900ff0677ac */ /* 0x000ee40008000a00 */
[----:B---3--:R-:W-:Y:S02]  /*02a0*/  UIADD3 UR10, UP1, UPT, UR6, 0x80, URZ ;  /* 0x00000080060a7890 */ /* 0x008fe4000ff3e0ff */
[----:B------:R-:W-:Y:S02]  /*02b0*/  UIADD3 UR6, UP0, UPT, UR6, 0x180, URZ ;  /* 0x0000018006067890 */ /* 0x000fe4000ff1e0ff */
[----:B------:R-:W-:Y:S02]  /*02c0*/  UIADD3.X UR11, UPT, UPT, URZ, UR7, URZ, UP1, !UPT ;  /* 0x00000007ff0b7290 */ /* 0x000fe40008ffe4ff */
[----:B------:R-:W-:-:S07]  /*02d0*/  UIADD3.X UR7, UPT, UPT, URZ, UR7, URZ, UP0, !UPT ;  /* 0x00000007ff077290 */ /* 0x000fce00087fe4ff */
[----:B------:R3:W-:Y:S02]  /*02e0*/  UTMACCTL.PF [UR10] ;  /* 0x000000000a0079b9 */ /* 0x0007e40008040000 */
[----:B------:R3:W-:Y:S02]  /*02f0*/  UTMACCTL.PF [UR6] ;  /* 0x00000000060079b9 */ /* 0x0007e40008040000 */
[----:B---3--:R-:W-:Y:S01]  /*0300*/  NOP ;  /* 0x0000000000007918 */ /* 0x008fe20000000000 */
.L_x_5:
[----:B------:R-:W-:Y:S05]  /*0310*/  BSYNC.RECONVERGENT B0 ;  /* 0x0000000000007941 */ /* 0x000fea0003800200 */
.L_x_4:
[----:B------:R-:W-:Y:S04]  /*0320*/  BSSY.RECONVERGENT B0, `(.L_x_6) ;  /* 0x000000a000007945 */ /* 0x000fe80003800200 */
        /* <DEDUP_REMOVED lines=9> */
.L_x_7:
[----:B------:R-:W-:Y:S05]  /*03c0*/  BSYNC.RECONVERGENT B0 ;  /* 0x0000000000007941 */ /* 0x000fea0003800200 */
.L_x_6:
[----:B------:R-:W3:Y:S01]  /*03d0*/  LDCU.64 UR6, c[0x0][0x888] ;  /* 0x00011100ff0677ac */ /* 0x000ee20008000a00 */
[----:B------:R-:W-:Y:S02]  /*03e0*/  UISETP.EQ.U32.AND UP1, UPT, UR4, URZ, UPT ;  /* 0x000000ff0400728c */ /* 0x000fe4000bf22070 */
[----:B------:R-:W-:Y:S02]  /*03f0*/  UPLOP3.LUT UP2, UPT, UPT, UPT, UPT, 0x80, 0x8 ;  /* 0x000000000008789c */ /* 0x000fe40003f4f070 */
[----:B---3--:R-:W-:-:S04]  /*0400*/  UISETP.NE.U32.AND UP0, UPT, UR6, URZ, UPT ;  /* 0x000000ff0600728c */ /* 0x008fc8000bf05070 */
[----:B------:R-:W-:-:S04]  /*0410*/  UISETP.NE.AND.EX UP0, UPT, UR7, URZ, UPT, UP0 ;  /* 0x000000ff0700728c */ /* 0x000fc8000bf05300 */
[----:B------:R-:W-:-:S04]  /*0420*/  UISETP.EQ.OR.EX UP3, UPT, UR5, URZ, !UP0, UP1 ;  /* 0x000000ff0500728c */ /* 0x000fc8000c762710 */
[----:B------:R-:W-:-:S05]  /*0430*/  UP2UR UR50, UPR, URZ, 0x8 ;  /* 0x00000008ff327883 */ /* 0x000fca0008000000 */
[----:B------:R-:W-:Y:S07]  /*0440*/  BRA.U !UP3, `(.L_x_8) ;  /* 0x000000010b207547 */ /* 0x000fee000b800000 */
[----:B------:R-:W-:Y:S01]  /*0450*/  UISETP.NE.U32.AND UP2, UPT, UR4, URZ, UPT ;  /* 0x000000ff0400728c */ /* 0x000fe2000bf45070 */
[----:B-----5:R-:W-:Y:S01]  /*0460*/  FSETP.NEU.AND P0, PT, R81, RZ, PT ;  /* 0x000000ff5100720b */ /* 0x020fe20003f0d000 */
[----:B------:R-:W-:Y:S02]  /*0470*/  USEL UR4, URZ, 0xffffffff, UP0 ;  /* 0xffffffffff047887 */ /* 0x000fe40008000000 */
[----:B------:R-:W-:-:S10]  /*0480*/  UISETP.NE.AND.EX UP2, UPT, UR5, URZ, UPT, UP2 ;  /* 0x000000ff0500728c */ /* 0x000fd4000bf45320 */
[----:B------:R-:W-:Y:S01]  /*0490*/  VOTEU.ANY UP1, P0 ;  /* 0x0000000000ff7886 */ /* 0x000fe20000020100 */
[----:B------:R-:W-:-:S04]  /*04a0*/  @!UP2 USEL UR4, URZ, 0xffffffff, UP1 ;  /* 0xffffffffff04a887 */ /* 0x000fc80008800000 */
[----:B------:R-:W-:-:S04]  /*04b0*/  ULOP3.LUT UR4, UR4, 0x1, URZ, 0xc0, !UPT ;  /* 0x0000000104047892 */ /* 0x000fc8000f8ec0ff */
[----:B------:R-:W-:-:S11]  /*04c0*/  UISETP.NE.U32.AND UP2, UPT, UR4, 0x1, UPT ;  /* 0x000000010400788c */ /* 0x000fd6000bf45070 */
.L_x_8:
[----:B-1----:R-:W1:Y:S01]  /*04d0*/  SHFL.IDX PT, R2, R173, RZ, 0x1f ;  /* 0x00001fffad027589 */ /* 0x002e6200000e0000 */
[----:B------:R-:W-:-:S04]  /*04e0*/  UISETP.NE.AND UP1, UPT, UR8, 0x2, UPT ;  /* 0x000000020800788c */ /* 0x000fc8000bf25270 */
[----:B------:R-:W-:Y:S01]  /*04f0*/  USEL UR6, URZ, 0x1, UP1 ;  /* 0x00000001ff067887 */ /* 0x000fe20008800000 */
[----:B-1----:R-:W-:-:S13]  /*0500*/  ISETP.NE.AND P0, PT, R2, RZ, PT ;  /* 0x000000ff0200720c */ /* 0x002fda0003f05270 */
[----:B------:R-:W-:Y:S05]  /*0510*/  @P0 BRA `(.L_x_9) ;  /* 0x0000000000580947 */ /* 0x000fea0003800000 */
[----:B------:R-:W1:Y:S01]  /*0520*/  S2UR UR5, SR_CgaCtaId ;  /* 0x00000000000579c3 */ /* 0x000e620000008800 */
[----:B------:R-:W-:Y:S01]  /*0530*/  UMOV UR7, 0x400 ;  /* 0x0000040000077882 */ /* 0x000fe20000000000 */
[----:B------:R-:W-:Y:S01]  /*0540*/  UMOV UR4, 0x1 ;  /* 0x0000000100047882 */ /* 0x000fe20000000000 */
[----:B------:R-:W-:Y:S01]  /*0550*/  ELECT P0, URZ, PT ;  /* 0x0000000000ff782f */ /* 0x000fe20003800000 */
[----:B------:R-:W-:-:S04]  /*0560*/  UIADD3 UR10, UPT, UPT, -UR4, 0x100000, URZ ;  /* 0x00100000040a7890 */ /* 0x000fc8000fffe1ff */
[----:B------:R-:W-:Y:S02]  /*0570*/  USHF.L.U32 UR11, UR10, 0xb, URZ ;  /* 0x0000000b0a0b7899 */ /* 0x000fe400080006ff */
[----:B------:R-:W-:Y:S02]  /*0580*/  USHF.L.U32 UR10, UR10, 0x1, URZ ;  /* 0x000000010a0a7899 */ /* 0x000fe400080006ff */
[----:B-1----:R-:W-:Y:S01]  /*0590*/  ULEA UR5, UR5, UR7, 0x18 ;  /* 0x0000000705057291 */ /* 0x002fe2000f8ec0ff */
[----:B------:R-:W1:Y:S11]  /*05a0*/  FENCE.VIEW.ASYNC.S ;  /* 0x00000000000073c6 */ /* 0x000e760000000000 */
[----:B-1----:R1:W3:Y:S01]  /*05b0*/  SYNCS.EXCH.64 URZ, [UR5], UR10 ;  /* 0x0000000a05ff75b2 */ /* 0x0022e20008000100 */
[----:B------:R1:W4:Y:S01]  /*05c0*/  SYNCS.EXCH.64 URZ, [UR5+0x30], UR10 ;  /* 0x0000300a05ff75b2 */ /* 0x0003220008000100 */
[----:B------:R1:W1:Y:S01]  /*05d0*/  SYNCS.EXCH.64 URZ, [UR5+0x8], UR10 ;  /* 0x0000080a05ff75b2 */ /* 0x0002620008000100 */
        /* <DEDUP_REMOVED lines=9> */
[----:B------:R-:W-:Y:S01]  /*0670*/  NOP ;  /* 0x0000000000007918 */ /* 0x000fe20000000000 */
.L_x_9:
[----:B------:R-:W2:Y:S01]  /*0680*/  SHFL.IDX PT, R2, R173, RZ, 0x1f ;  /* 0x00001fffad027589 */ /* 0x000ea200000e0000 */
[----:B------:R-:W-:Y:S01]  /*0690*/  NOP ;  /* 0x0000000000007918 */ /* 0x000fe20000000000 */
[----:B--2---:R-:W-:-:S13]  /*06a0*/  ISETP.NE.AND P0, PT, R2, 0x1, PT ;  /* 0x000000010200780c */ /* 0x004fda0003f05270 */
[----:B------:R-:W-:Y:S05]  /*06b0*/  @P0 BRA `(.L_x_10) ;  /* 0x0000000000480947 */ /* 0x000fea0003800000 */
[----:B------:R-:W2:Y:S01]  /*06c0*/  S2UR UR7, SR_CgaCtaId ;  /* 0x00000000000779c3 */ /* 0x000ea20000008800 */
[----:B------:R-:W-:Y:S01]  /*06d0*/  UMOV UR9, 0x400 ;  /* 0x0000040000097882 */ /* 0x000fe20000000000 */
[----:B-1----:R-:W-:Y:S01]  /*06e0*/  UMOV UR5, 0x20 ;  /* 0x0000002000057882 */ /* 0x002fe20000000000 */
[----:B------:R-:W-:Y:S01]  /*06f0*/  UMOV UR4, 0x80 ;  /* 0x0000008000047882 */ /* 0x000fe20000000000 */
[----:B------:R-:W-:-:S04]  /*0700*/  UIADD3 UR10, UPT, UPT, -UR5, 0x100000, URZ ;  /* 0x00100000050a7890 */ /* 0x000fc8000fffe1ff */
[----:B------:R-:W-:Y:S02]  /*0710*/  USHF.L.U32 UR11, UR10, 0xb, URZ ;  /* 0x0000000b0a0b7899 */ /* 0x000fe400080006ff */
[----:B------:R-:W-:Y:S02]  /*0720*/  USHF.L.U32 UR10, UR10, 0x1, URZ ;  /* 0x000000010a0a7899 */ /* 0x000fe400080006ff */
[----:B------:R-:W-:-:S04]  /*0730*/  UIADD3 UR4, UPT, UPT, -UR4, 0x100000, URZ ;  /* 0x0010000004047890 */ /* 0x000fc8000fffe1ff */
[----:B------:R-:W-:Y:S02]  /*0740*/  USHF.L.U32 UR5, UR4, 0xb, URZ ;  /* 0x0000000b04057899 */ /* 0x000fe400080006ff */
[----:B------:R-:W-:Y:S01]  /*0750*/  USHF.L.U32 UR4, UR4, 0x1, URZ ;  /* 0x0000000104047899 */ /* 0x000fe200080006ff */
[----:B------:R-:W-:Y:S01]  /*0760*/  ELECT P0, URZ, PT ;  /* 0x0000000000ff782f */ /* 0x000fe20003800000 */
[----:B--2---:R-:W-:Y:S01]  /*0770*/  ULEA UR7, UR7, UR9, 0x18 ;  /* 0x0000000907077291 */ /* 0x004fe2000f8ec0ff */
[----:B------:R-:W1:Y:S11]  /*0780*/  FENCE.VIEW.ASYNC.S ;  /* 0x00000000000073c6 */ /* 0x000e760000000000 */
[----:B-1----:R2:W1:Y:S01]  /*0790*/  SYNCS.EXCH.64 URZ, [UR7+0x60], UR10 ;  /* 0x0000600a07ff75b2 */ /* 0x0024620008000100 */
[----:B------:R2:W1:Y:S01]  /*07a0*/  SYNCS.EXCH.64 URZ, [UR7+0x70], UR4 ;  /* 0x0000700407ff75b2 */ /* 0x0004620008000100 */
[----:B------:R2:W1:Y:S01]  /*07b0*/  SYNCS.EXCH.64 URZ, [UR7+0x68], UR10 ;  /* 0x0000680a07ff75b2 */ /* 0x0004620008000100 */
[----:B------:R2:W1:Y:S02]  /*07c0*/  SYNCS.EXCH.64 URZ, [UR7+0x78], UR4 ;  /* 0x0000780407ff75b2 */ /* 0x0004640008000100 */
[----:B--2---:R-:W-:Y:S01]  /*07d0*/  NOP ;  /* 0x0000000000007918 */ /* 0x004fe20000000000 */
.L_x_10:
[----:B------:R-:W2:Y:S01]  /*07e0*/  SHFL.IDX PT, R2, R173, RZ, 0x1f ;  /* 0x00001fffad027589 */ /* 0x000ea200000e0000 */
[----:B------:R-:W-:Y:S01]  /*07f0*/  NOP ;  /* 0x0000000000007918 */ /* 0x000fe20000000000 */
[----:B--2---:R-:W-:-:S13]  /*0800*/  ISETP.NE.AND P0, PT, R2, 0x3, PT ;  /* 0x000000030200780c */ /* 0x004fda0003f05270 */
[----:B------:R-:W-:Y:S05]  /*0810*/  @P0 BRA `(.L_x_11) ;  /* 0x0000000000300947 */ /* 0x000fea0003800000 */
[----:B-1----:R-:W1:Y:S01]  /*0820*/  S2UR UR5, SR_CgaCtaId ;  /* 0x00000000000579c3 */ /* 0x002e620000008800 */
        /* <DEDUP_REMOVED lines=8> */
[----:B-1----:R2:W1:Y:S01]  /*08b0*/  SYNCS.EXCH.64 URZ, [UR5+0x80], UR10 ;  /* 0x0000800a05ff75b2 */ /* 0x0024620008000100 */
[----:B------:R2:W1:Y:S02]  /*08c0*/  SYNCS.EXCH.64 URZ, [UR5+0x88], UR10 ;  /* 0x0000880a05ff75b2 */ /* 0x0004640008000100 */
[----:B--2---:R-:W-:Y:S01]  /*08d0*/  NOP ;  /* 0x0000000000007918 */ /* 0x004fe20000000000 */
.L_x_11:
[----:B------:R-:W2:Y:S01]  /*08e0*/  SHFL.IDX PT, R2, R173, RZ, 0x1f ;  /* 0x00001fffad027589 */ /* 0x000ea200000e0000 */
[----:B------:R-:W-:Y:S01]  /*08f0*/  NOP ;  /* 0x0000000000007918 */ /* 0x000fe20000000000 */
[----:B--2---:R-:W-:-:S13]  /*0900*/  ISETP.NE.AND P0, PT, R2, 0x4, PT ;  /* 0x000000040200780c */ /* 0x004fda0003f05270 */
[----:B------:R-:W-:Y:S05]  /*0910*/  @P0 BRA `(.L_x_12) ;  /* 0x00000000004c0947 */ /* 0x000fea0003800000 */
[----:B-1----:R-:W1:Y:S01]  /*0920*/  S2UR UR5, SR_CgaCtaId ;  /* 0x00000000000579c3 */ /* 0x002e620000008800 */
[----:B------:R-:W-:Y:S01]  /*0930*/  UMOV UR9, 0x100 ;  /* 0x0000010000097882 */ /* 0x000fe20000000000 */
[----:B------:R-:W-:Y:S01]  /*0940*/  UMOV UR7, 0x400 ;  /* 0x0000040000077882 */ /* 0x000fe20000000000 */
[----:B------:R-:W-:Y:S01]  /*0950*/  USEL UR9, UR9, 0xe0, UP2 ;  /* 0x000000e009097887 */ /* 0x000fe20009000000 */
[----:B------:R-:W-:Y:S01]  /*0960*/  UMOV UR4, 0x1 ;  /* 0x0000000100047882 */ /* 0x000fe20000000000 */
[----:B------:R-:W-:Y:S01]  /*0970*/  ELECT P0, URZ, PT ;  /* 0x0000000000ff782f */ /* 0x000fe20003800000 */
[----:B------:R-:W-:-:S04]  /*0980*/  UIADD3 UR10, UPT, UPT, -UR4, 0x100000, URZ ;  /* 0x00100000040a7890 */ /* 0x000fc8000fffe1ff */
[----:B------:R-:W-:Y:S02]  /*0990*/  USHF.L.U32 UR11, UR10, 0xb, URZ ;  /* 0x0000000b0a0b7899 */ /* 0x000fe400080006ff */
[----:B------:R-:W-:Y:S02]  /*09a0*/  USHF.L.U32 UR10, UR10, 0x1, URZ ;  /* 0x000000010a0a7899 */ /* 0x000fe400080006ff */
[----:B------:R-:W-:-:S04]  /*09b0*/  UIADD3 UR12, UPT, UPT, -UR9, 0x100000, URZ ;  /* 0x00100000090c7890 */ /* 0x000fc8000fffe1ff */
[----:B------:R-:W-:Y:S02]  /*09c0*/  USHF.L.U32 UR13, UR12, 0xb, URZ ;  /* 0x0000000b0c0d7899 */ /* 0x000fe400080006ff */
[----:B------:R-:W-:Y:S02]  /*09d0*/  USHF.L.U32 UR12, UR12, 0x1, URZ ;  /* 0x000000010c0c7899 */ /* 0x000fe400080006ff */
[----:B-1----:R-:W-:Y:S01]  /*09e0*/  ULEA UR5, UR5, UR7, 0x18 ;  /* 0x0000000705057291 */ /* 0x002fe2000f8ec0ff */
[----:B------:R-:W1:Y:S11]  /*09f0*/  FENCE.VIEW.ASYNC.S ;  /* 0x00000000000073c6 */ /* 0x000e760000000000 */
[----:B-1----:R2:W1:Y:S01]  /*0a00*/  SYNCS.EXCH.64 URZ, [UR5+0x90], UR10 ;  /* 0x0000900a05ff75b2 */ /* 0x0024620008000100 */
[----:B------:R2:W1:Y:S01]  /*0a10*/  SYNCS.EXCH.64 URZ, [UR5+0xa0], UR12 ;  /* 0x0000a00c05ff75b2 */ /* 0x0004620008000100 */
[----:B------:R2:W1:Y:S01]  /*0a20*/  SYNCS.EXCH.64 URZ, [UR5+0x98], UR10 ;  /* 0x0000980a05ff75b2 */ /* 0x0004620008000100 */
[----:B------:R2:W1:Y:S02]  /*0a30*/  SYNCS.EXCH.64 URZ, [UR5+0xa8], UR12 ;  /* 0x0000a80c05ff75b2 */ /* 0x0004640008000100 */
[----:B--2---:R-:W-:Y:S01]  /*0a40*/  NOP ;  /* 0x0000000000007918 */ /* 0x004fe20000000000 */
.L_x_12:
        /* <DEDUP_REMOVED lines=20> */
[----:B------:R2:W1:Y:S01]  /*0b90*/  SYNCS.EXCH.64 URZ, [UR7+0xd8], UR4 ;  /* 0x0000d80407ff75b2 */ /* 0x0004620008000100 */
[----:B------:R2:W1:Y:S01]  /*0ba0*/  SYNCS.EXCH.64 URZ, [UR7+0xc0], UR10 ;  /* 0x0000c00a07ff75b2 */ /* 0x0004620008000100 */
[----:B------:R2:W1:Y:S01]  /*0bb0*/  SYNCS.EXCH.64 URZ, [UR7+0xe0], UR4 ;  /* 0x0000e00407ff75b2 */ /* 0x0004620008000100 */
[----:B------:R2:W1:Y:S01]  /*0bc0*/  SYNCS.EXCH.64 URZ, [UR7+0xc8], UR10 ;  /* 0x0000c80a07ff75b2 */ /* 0x0004620008000100 */
[----:B------:R2:W1:Y:S02]  /*0bd0*/  SYNCS.EXCH.64 URZ, [UR7+0xe8], UR4 ;  /* 0x0000e80407ff75b2 */ /* 0x0004640008000100 */
[----:B--2---:R-:W-:Y:S01]  /*0be0*/  NOP ;  /* 0x0000000000007918 */ /* 0x004fe20000000000 */
.L_x_13:
        /* <DEDUP_REMOVED lines=18> */
.L_x_14:
[----:B-1----:R-:W1:Y:S01]  /*0d10*/  S2UR UR5, SR_CTAID.X ;  /* 0x00000000000579c3 */ /* 0x002e620000002500 */
[----:B------:R-:W-:-:S05]  /*0d20*/  CS2R.32 R170, SR_CgaSize ;  /* 0x0000000000aa7805 */ /* 0x000fca0000008a00 */
[----:B------:R-:W-:-:S05]  /*0d30*/  IMAD R170, R170, -0xa0, RZ ;  /* 0xffffff60aaaa7824 */ /* 0x000fca00078e02ff */
[----:B------:R-:W-:-:S14]  /*0d40*/  R2UR UR9, R170 ;  /* 0x00000000aa0972ca */ /* 0x000fdc00000e0000 */
[----:B------:R-:W2:Y:S01]  /*0d50*/  LDCU UR9, c[0x0][UR9+0x2b0] ;  /* 0x00005600090977ac */ /* 0x000ea20008000800 */
[----:B------:R-:W-:Y:S01]  /*0d60*/  NOP ;  /* 0x0000000000007918 */ /* 0x000fe20000000000 */
[----:B------:R-:W-:-:S05]  /*0d70*/  CS2R.32 R170, SR_CgaSize ;  /* 0x0000000000aa7805 */ /* 0x000fca0000008a00 */
[----:B------:R-:W-:-:S05]  /*0d80*/  IMAD R170, R170, -0xa0, RZ ;  /* 0xffffff60aaaa7824 */ /* 0x000fca00078e02ff */
[----:B------:R-:W-:-:S14]  /*0d90*/  R2UR UR7, R170 ;  /* 0x00000000aa0772ca */ /* 0x000fdc00000e0000 */
[----:B------:R-:W3:Y:S01]  /*0da0*/  LDCU UR7, c[0x0][UR7+0x2b4] ;  /* 0x00005680070777ac */ /* 0x000ee20008000800 */
[----:B------:R-:W4:Y:S08]  /*0db0*/  S2UR UR4, SR_CTAID.Y ;  /* 0x00000000000479c3 */ /* 0x000f300000002600 */
[----:B------:R-:W3:Y:S01]  /*0dc0*/  LDC R9, c[0x0][0xb24] ;  /* 0x0002c900ff097b82 */ /* 0x000ee20000000800 */
[----:B-1----:R-:W-:-:S02]  /*0dd0*/  I2FP.F32.U32 R5, UR5 ;  /* 0x0000000500057c45 */ /* 0x002fc40008201000 */
[----:B------:R-:W-:-:S05]  /*0de0*/  CS2R.32 R3, SR_CgaSize ;  /* 0x0000000000037805 */ /* 0x000fca0000008a00 */
[----:B------:R-:W-:-:S06]  /*0df0*/  IMAD R3, R3, -0xa0, RZ ;  /* 0xffffff6003037824 */ /* 0x000fcc00078e02ff */
[----:B------:R-:W1:Y:S01]  /*0e00*/  LDC R3, c[0x0][R3+0x2a0] ;  /* 0x0000a80003037b82 */ /* 0x000e620000000800 */
[----:B------:R-:W-:Y:S01]  /*0e10*/  MOV R21, UR5 ;  /* 0x0000000500157c02 */ /* 0x000fe20008000f00 */
[----:B--2---:R-:W-:Y:S01]  /*0e20*/  FMUL R5, R5, UR9 ;  /* 0x0000000905057c20 */ /* 0x004fe20008400000 */
[----:B----4-:R-:W-:Y:S02]  /*0e30*/  I2FP.F32.U32 R4, UR4 ;  /* 0x0000000400047c45 */ /* 0x010fe40008201000 */
[----:B------:R-:W-:-:S05]  /*0e40*/  CS2R.32 R2, SR_CgaSize ;  /* 0x0000000000027805 */ /* 0x000fca0000008a00 */
[----:B------:R-:W-:-:S06]  /*0e50*/  IMAD R2, R2, -0xa0, RZ ;  /* 0xffffff6002027824 */ /* 0x000fcc00078e02ff */
[----:B------:R-:W2:Y:S01]  /*0e60*/  LDC R2, c[0x0][R2+0x2a4] ;  /* 0x0000a90002027b82 */ /* 0x000ea20000000800 */
[----:B------:R-:W4:Y:S01]  /*0e70*/  F2I.U32.TRUNC.NTZ R170, R5 ;  /* 0x0000000500aa7305 */ /* 0x000f22000020f000 */
[----:B------:R-:W-:Y:S01]  /*0e80*/  MOV R20, UR4 ;  /* 0x0000000400147c02 */ /* 0x000fe20008000f00 */
[----:B---3--:R-:W-:-:S05]  /*0e90*/  FMUL R4, R4, UR7 ;  /* 0x0000000704047c20 */ /* 0x008fca0008400000 */
[----:B------:R-:W-:Y:S01]  /*0ea0*/  BAR.SYNC.DEFER_BLOCKING 0x0 ;  /* 0x0000000000007b1d */ /* 0x000fe20000010000 */
[----:B------:R-:W-:-:S05]  /*0eb0*/  ISETP.GE.AND P0, PT, R9, 0x1, PT ;  /* 0x000000010900780c */ /* 0x000fca0003f06270 */
[----:B------:R-:W3:Y:S02]  /*0ec0*/  F2I.U32.TRUNC.NTZ R147, R4 ;  /* 0x0000000400937305 */ /* 0x000ee4000020f000 */
[----:B------:R-:W2:Y:S01]  /*0ed0*/  S2UR UR36, SR_CTAID.Z ;  /* 0x00000000002479c3 */ /* 0x000ea20000002700 */
[----:B----4-:R-:W-:-:S05]  /*0ee0*/  IADD3 R170, PT, PT, -R170, RZ, RZ ;  /* 0x000000ffaaaa7210 */ /* 0x010fca0007ffe1ff */
[----:B-1----:R-:W-:Y:S01]  /*0ef0*/  IMAD R170, R3, R170, UR5 ;  /* 0x0000000503aa7e24 */ /* 0x002fe2000f8e02aa */
[----:B---3--:R-:W-:-:S05]  /*0f00*/  IADD3 R147, PT, PT, -R147, RZ, RZ ;  /* 0x000000ff93937210 */ /* 0x008fca0007ffe1ff */
[----:B--2---:R-:W-:Y:S01]  /*0f10*/  IMAD R147, R2, R147, UR4 ;  /* 0x0000000402937e24 */ /* 0x004fe2000f8e0293 */
[----:B------:R-:W-:Y:S06]  /*0f20*/  @!P0 BRA `(.L_x_15) ;  /* 0x0000000000b88947 */ /* 0x000fec0003800000 */
[----:B------:R-:W1:Y:S01]  /*0f30*/  LDC.64 R4, c[0x0][0xb18] ;  /* 0x0002c600ff047b82 */ /* 0x000e620000000a00 */
[----:B------:R-:W-:-:S07]  /*0f40*/  ISETP.NE.AND P0, PT, R9, 0x1, PT ;  /* 0x000000010900780c */ /* 0x000fce0003f05270 */
[----:B------:R-:W2:Y:S08]  /*0f50*/  LDC R10, c[0x0][0xb0c] ;  /* 0x0002c300ff0a7b82 */ /* 0x000eb00000000800 */
[----:B------:R-:W3:Y:S08]  /*0f60*/  LDC R11, c[0x0][0x370] ;  /* 0x0000dc00ff0b7b82 */ /* 0x000ef00000000800 */
[----:B------:R-:W4:Y:S01]  /*0f70*/  LDC R12, c[0x0][0x374] ;  /* 0x0000dd00ff0c7b82 */ /* 0x000f220000000800 */
[----:B-1----:R-:W-:-:S07]  /*0f80*/  ISETP.NE.AND P1, PT, R4, 0x1, PT ;  /* 0x000000010400780c */ /* 0x002fce0003f25270 */
[----:B------:R-:W3:Y:S01]  /*0f90*/  LDC.64 R6, c[0x0][0xb10] ;  /* 0x0002c400ff067b82 */ /* 0x000ee20000000a00 */
[----:B--2---:R-:W-:-:S07]  /*0fa0*/  ISETP.NE.AND P2, PT, R10, 0x1, PT ;  /* 0x000000010a00780c */ /* 0x004fce0003f45270 */
[----:B------:R-:W1:Y:S08]  /*0fb0*/  LDC R8, c[0x0][0xb20] ;  /* 0x0002c800ff087b82 */ /* 0x000e700000000800 */
[----:B------:R-:W2:Y:S01]  /*0fc0*/  LDC.64 R2, c[0x0][0xb28] ;  /* 0x0002ca00ff027b82 */ /* 0x000ea20000000a00 */
[----:B----4-:R-:W-:-:S04]  /*0fd0*/  IMAD.HI.U32 R13, R12, R5, RZ ;  /* 0x000000050c0d7227 */ /* 0x010fc800078e00ff */
[----:B------:R-:W-:-:S04]  /*0fe0*/  IMAD.HI.U32 R5, R20, R5, RZ ;  /* 0x0000000514057227 */ /* 0x000fc800078e00ff */
[----:B---3--:R-:W-:-:S04]  /*0ff0*/  IMAD.HI.U32 R14, R11, R6, RZ ;  /* 0x000000060b0e7227 */ /* 0x008fc800078e00ff */
[C---:B------:R-:W-:Y:S01]  /*1000*/  IMAD.HI.U32 R16, R21.reuse, R6, RZ ;  /* 0x0000000615107227 */ /* 0x040fe200078e00ff */
[-C--:B------:R-:W-:Y:S02]  /*1010*/  @P2 SHF.R.U32.HI R11, RZ, R7.reuse, R14 ;  /* 0x00000007ff0b2219 */ /* 0x080fe4000001160e */
[-C--:B-1----:R-:W-:Y:S02]  /*1020*/  @P1 SHF.R.U32.HI R12, RZ, R8.reuse, R13 ;  /* 0x00000008ff0c1219 */ /* 0x082fe4000001160d */
[----:B------:R-:W-:Y:S02]  /*1030*/  SHF.R.U32.HI R5, RZ, R8, R5 ;  /* 0x00000008ff057219 */ /* 0x000fe40000011605 */
[----:B------:R-:W-:Y:S02]  /*1040*/  SHF.R.U32.HI R16, RZ, R7, R16 ;  /* 0x00000007ff107219 */ /* 0x000fe40000011610 */
[----:B------:R-:W-:Y:S01]  /*1050*/  SEL R5, R20, R5, !P1 ;  /* 0x0000000514057207 */ /* 0x000fe20004800000 */
[----:B--2---:R-:W-:Y:S01]  /*1060*/  IMAD.HI.U32 R14, R12, R2, RZ ;  /* 0x000000020c0e7227 */ /* 0x004fe200078e00ff */
[----:B------:R-:W-:-:S02]  /*1070*/  SEL R7, R21, R16, !P2 ;  /* 0x0000001015077207 */ /* 0x000fc40005000000 */
[----:B------:R-:W-:Y:S01]  /*1080*/  IADD3 R13, PT, PT, -R5, RZ, RZ ;  /* 0x000000ff050d7210 */ /* 0x000fe20007ffe1ff */
[----:B------:R-:W-:Y:S01]  /*1090*/  IMAD.HI.U32 R6, R11, R2, RZ ;  /* 0x000000020b067227 */ /* 0x000fe200078e00ff */
[----:B------:R-:W-:-:S03]  /*10a0*/  @P0 SHF.R.U32.HI R12, RZ, R3, R14 ;  /* 0x00000003ff0c0219 */ /* 0x000fc6000001160e */
[----:B------:R-:W-:Y:S01]  /*10b0*/  IMAD R13, R4, R13, R20 ;  /* 0x0000000d040d7224 */ /* 0x000fe200078e0214 */
[----:B------:R-:W-:Y:S01]  /*10c0*/  @P0 SHF.R.U32.HI R11, RZ, R3, R6 ;  /* 0x00000003ff0b0219 */ /* 0x000fe20000011606 */
[----:B------:R-:W-:-:S04]  /*10d0*/  IMAD R12, R12, R9, RZ ;  /* 0x000000090c0c7224 */ /* 0x000fc800078e02ff */
[----:B------:R-:W-:Y:S01]  /*10e0*/  IMAD R6, R11, R9, RZ ;  /* 0x000000090b067224 */ /* 0x000fe200078e02ff */
[----:B------:R-:W-:-:S04]  /*10f0*/  ISETP.GE.AND P1, PT, R5, R12, PT ;  /* 0x0000000c0500720c */ /* 0x000fc80003f26270 */
[----:B------:R-:W-:Y:S01]  /*1100*/  ISETP.GE.OR P1, PT, R7, R6, P1 ;  /* 0x000000060700720c */ /* 0x000fe20000f26670 */
[----:B------:R-:W-:-:S05]  /*1110*/  IMAD.HI.U32 R6, R5, R2, RZ ;  /* 0x0000000205067227 */ /* 0x000fca00078e00ff */
[----:B------:R-:W-:-:S04]  /*1120*/  SHF.R.U32.HI R6, RZ, R3, R6 ;  /* 0x00000003ff067219 */ /* 0x000fc80000011606 */
[----:B------:R-:W-:-:S03]  /*1130*/  SEL R6, R5, R6, !P0 ;  /* 0x0000000605067207 */ /* 0x000fc60004000000 */
[----:B------:R-:W-:Y:S01]  /*1140*/  @!P1 IMAD.HI.U32 R8, R7, R2, RZ ;  /* 0x0000000207089227 */ /* 0x000fe200078e00ff */
[----:B------:R-:W-:-:S04]  /*1150*/  IADD3 R2, PT, PT, -R6, RZ, RZ ;  /* 0x000000ff06027210 */ /* 0x000fc80007ffe1ff */
[----:B------:R-:W-:Y:S01]  /*1160*/  @!P1 SHF.R.U32.HI R8, RZ, R3, R8 ;  /* 0x00000003ff089219 */ /* 0x000fe20000011608 */
[----:B------:R-:W-:-:S03]  /*1170*/  IMAD R2, R9, R2, R5 ;  /* 0x0000000209027224 */ /* 0x000fc600078e0205 */
[----:B------:R-:W-:-:S05]  /*1180*/  @!P1 SEL R3, R7, R8, !P0 ;  /* 0x0000000807039207 */ /* 0x000fca0004000000 */
[--C-:B------:R-:W-:Y:S02]  /*1190*/  @!P1 IMAD.IADD R6, R6, 0x1, -R3.reuse ;  /* 0x0000000106069824 */ /* 0x100fe400078e0a03 */
[----:B------:R-:W-:Y:S01]  /*11a0*/  @!P1 IMAD R3, R2, R11, R3 ;  /* 0x0000000b02039224 */ /* 0x000fe200078e0203 */
[----:B------:R-:W-:Y:S01]  /*11b0*/  IADD3 R2, PT, PT, -R7, RZ, RZ ;  /* 0x000000ff07027210 */ /* 0x000fe20007ffe1ff */
[----:B------:R-:W-:Y:S02]  /*11c0*/  @!P1 IMAD R5, R6, R9, R7 ;  /* 0x0000000906059224 */ /* 0x000fe400078e0207 */
[----:B------:R-:W-:Y:S02]  /*11d0*/  @!P1 IMAD.MOV.U32 R7, RZ, RZ, R3 ;  /* 0x000000ffff079224 */ /* 0x000fe400078e0003 */
[----:B------:R-:W-:Y:S02]  /*11e0*/  IMAD R2, R10, R2, R21 ;  /* 0x000000020a027224 */ /* 0x000fe400078e0215 */
[----:B------:R-:W-:-:S02]  /*11f0*/  IMAD R20, R5, R4, R13 ;  /* 0x0000000405147224 */ /* 0x000fc400078e020d */
[----:B------:R-:W-:Y:S02]  /*1200*/  IMAD R21, R7, R10, R2 ;  /* 0x0000000a07157224 */ /* 0x000fe400078e0202 */
.L_x_15:
[----:B------:R-:W1:Y:S01]  /*1210*/  LDCU UR4, c[0x0][0xb30] ;  /* 0x00016600ff0477ac */ /* 0x000e620008000800 */
[----:B------:R-:W2:Y:S08]  /*1220*/  S2UR UR37, SR_CgaCtaId ;  /* 0x00000000002579c3 */ /* 0x000eb00000008800 */
[----:B------:R-:W3:Y:S01]  /*1230*/  LDC R72, c[0x0][0xb24] ;  /* 0x0002c900ff487b82 */ /* 0x000ee20000000800 */
[----:B-1----:R-:W-:-:S09]  /*1240*/  UISETP.NE.AND UP1, UPT, UR4, 0x1, UPT ;  /* 0x000000010400788c */ /* 0x002fd2000bf25270 */
[----:B--2---:R-:W-:Y:S05]  /*1250*/  BRA.U UP1, `(.L_x_16) ;  /* 0x0000000101407547 */ /* 0x004fea000b800000 */
[----:B------:R-:W1:Y:S08]  /*1260*/  LDC.64 R4, c[0x0][0xb10] ;  /* 0x0002c400ff047b82 */ /* 0x000e700000000a00 */
[----:B------:R-:W2:Y:S08]  /*1270*/  LDC.64 R2, c[0x0][0xb18] ;  /* 0x0002c600ff027b82 */ /* 0x000eb00000000a00 */
[----:B------:R-:W4:Y:S08]  /*1280*/  LDC R6, c[0x0][0xb20] ;  /* 0x0002c800ff067b82 */ /* 0x000f300000000800 */
[----:B------:R-:W3:Y:S01]  /*1290*/  LDC R8, c[0x0][0xb0c] ;  /* 0x0002c300ff087b82 */ /* 0x000ee20000000800 */
[----:B-1----:R-:W-:-:S05]  /*12a0*/  IMAD.HI.U32 R4, R21, R4, RZ ;  /* 0x0000000415047227 */ /* 0x002fca00078e00ff */
[----:B------:R-:W-:Y:S01]  /*12b0*/  SHF.R.U32.HI R4, RZ, R5, R4 ;  /* 0x00000005ff047219 */ /* 0x000fe20000011604 */
[----:B--2---:R-:W-:Y:S01]  /*12c0*/  IMAD.HI.U32 R3, R20, R3, RZ ;  /* 0x0000000314037227 */ /* 0x004fe200078e00ff */
[----:B------:R-:W-:-:S04]  /*12d0*/  ISETP.NE.AND P0, PT, R2, 0x1, PT ;  /* 0x000000010200780c */ /* 0x000fc80003f05270 */
[----:B----4-:R-:W-:-:S04]  /*12e0*/  SHF.R.U32.HI R3, RZ, R6, R3 ;  /* 0x00000006ff037219 */ /* 0x010fc80000011603 */
[----:B------:R-:W-:Y:S02]  /*12f0*/  SEL R3, R20, R3, !P0 ;  /* 0x0000000314037207 */ /* 0x000fe40004000000 */
[----:B---3--:R-:W-:-:S04]  /*1300*/  ISETP.NE.AND P1, PT, R8, 0x1, PT ;  /* 0x000000010800780c */ /* 0x008fc80003f25270 */
[----:B------:R-:W-:-:S05]  /*1310*/  SEL R4, R21, R4, !P1 ;  /* 0x0000000415047207 */ /* 0x000fca0004800000 */
[----:B------:R-:W-:Y:S02]  /*1320*/  IMAD.IADD R5, R3, 0x1, -R4 ;  /* 0x0000000103057824 */ /* 0x000fe400078e0a04 */
[----:B------:R-:W-:Y:S02]  /*1330*/  IMAD.IADD R3, R4, 0x1, -R3 ;  /* 0x0000000104037824 */ /* 0x000fe400078e0a03 */
[----:B------:R-:W-:Y:S02]  /*1340*/  IMAD R21, R5, R8, R21 ;  /* 0x0000000805157224 */ /* 0x000fe400078e0215 */
[----:B------:R-:W-:-:S07]  /*1350*/  IMAD R20, R3, R2, R20 ;  /* 0x0000000203147224 */ /* 0x000fce00078e0214 */
.L_x_16:
[----:B------:R-:W-:Y:S01]  /*1360*/  BAR.SYNC.DEFER_BLOCKING 0x0 ;  /* 0x0000000000007b1d */ /* 0x000fe20000010000 */
[----:B------:R-:W-:Y:S01]  /*1370*/  UISETP.NE.AND UP1, UPT, UR8, 0x2, UPT ;  /* 0x000000020800788c */ /* 0x000fe2000bf25270 */
[----:B------:R-:W-:Y:S02]  /*1380*/  ISETP.NE.OR P5, PT, R0, 0x2, !P5 ;  /* 0x000000020000780c */ /* 0x000fe40006fa5670 */
[----:B------:R-:W-:-:S06]  /*1390*/  LOP3.LUT R2, R189, 0x1f, RZ, 0xc0, !PT ;  /* 0x0000001fbd027812 */ /* 0x000fcc00078ec0ff */
[----:B------:R-:W-:Y:S05]  /*13a0*/  BRA.U UP1, `(.L_x_17) ;  /* 0x00000011019c7547 */ /* 0x000fea000b800000 */
[----:B------:R-:W1:Y:S01]  /*13b0*/  LDCU UR13, c[0x0][0x38c] ;  /* 0x00007180ff0d77ac */ /* 0x000e620008000800 */
[----:B------:R-:W2:Y:S01]  /*13c0*/  LDC R9, c[0x0][0x370] ;  /* 0x0000dc00ff097b82 */ /* 0x000ea20000000800 */
[----:B------:R-:W-:Y:S01]  /*13d0*/  PLOP3.LUT P1, PT, PT, PT, UP2, 0x80, 0x8 ;  /* 0x000000000008781c */ /* 0x000fe20003f2f028 */
[----:B------:R-:W-:Y:S01]  /*13e0*/  IMAD.MOV.U32 R15, RZ, RZ, 0x1 ;  /* 0x00000001ff0f7424 */ /* 0x000fe200078e00ff */
[----:B------:R-:W-:Y:S01]  /*13f0*/  ISETP.EQ.OR P4, PT, R2, RZ, P5 ;  /* 0x000000ff0200720c */ /* 0x000fe20002f82670 */
[----:B------:R-:W-:Y:S01]  /*1400*/  IMAD.MOV.U32 R14, RZ, RZ, RZ ;  /* 0x000000ffff0e7224 */ /* 0x000fe200078e00ff */
[----:B------:R-:W-:Y:S02]  /*1410*/  PLOP3.LUT P1, PT, P1, PT, PT, 0x8, 0x80 ;  /* 0x000000000080781c */ /* 0x000fe40000f2e170 */
[----:B------:R-:W-:Y:S01]  /*1420*/  CS2R R12, SRZ ;  /* 0x00000000000c7805 */ /* 0x000fe2000001ff00 */
[----:B------:R-:W-:Y:S01]  /*1430*/  IMAD.MOV.U32 R10, RZ, RZ, 0x1 ;  /* 0x00000001ff0a7424 */ /* 0x000fe200078e00ff */
[----:B------:R-:W4:Y:S01]  /*1440*/  LDC R0, c[0x0][0x374] ;  /* 0x0000dd00ff007b82 */ /* 0x000f220000000800 */
[----:B------:R-:W2:Y:S01]  /*1450*/  LDCU.64 UR22, c[0x0][0x348] ;  /* 0x00006900ff1677ac */ /* 0x000ea20008000a00 */
[----:B------:R-:W-:Y:S01]  /*1460*/  UMOV UR6, URZ ;  /* 0x000000ff00067c82 */ /* 0x000fe20008000000 */
[----:B-1----:R-:W-:-:S04]  /*1470*/  UIADD3 UR5, UPT, UPT, UR13, 0x7f, URZ ;  /* 0x0000007f0d057890 */ /* 0x002fc8000fffe0ff */
[----:B------:R-:W-:-:S04]  /*1480*/  USHF.R.S32.HI UR4, URZ, 0x1f, UR5 ;  /* 0x0000001fff047899 */ /* 0x000fc80008011405 */
[----:B------:R-:W-:-:S04]  /*1490*/  ULEA.HI UR4, UR4, UR5, URZ, 0x7 ;  /* 0x0000000504047291 */ /* 0x000fc8000f8f38ff */
[----:B------:R-:W-:Y:S02]  /*14a0*/  USHF.R.S32.HI UR15, URZ, 0x7, UR4 ;  /* 0x00000007ff0f7899 */ /* 0x000fe40008011404 */
[----:B------:R-:W-:Y:S02]  /*14b0*/  UIADD3 UR4, UPT, UPT, UR13, -0x1, URZ ;  /* 0xffffffff0d047890 */ /* 0x000fe4000fffe0ff */
[----:B------:R-:W-:Y:S02]  /*14c0*/  UISETP.LT.U32.AND UP0, UPT, UR15, 0x6, UPT ;  /* 0x000000060f00788c */ /* 0x000fe4000bf01070 */
[----:B------:R-:W-:Y:S02]  /*14d0*/  UISETP.GE.U32.AND UP1, UPT, UR4, -0xff, UPT ;  /* 0xffffff010400788c */ /* 0x000fe4000bf26070 */
[----:B------:R-:W-:Y:S02]  /*14e0*/  USEL UR14, UR15, 0x6, UP0 ;  /* 0x000000060f0e7887 */ /* 0x000fe40008000000 */
[----:B------:R-:W-:-:S02]  /*14f0*/  UIADD3 UR13, UPT, UPT, UR13, 0xfe, URZ ;  /* 0x000000fe0d0d7890 */ /* 0x000fc4000fffe0ff */
[----:B------:R-:W-:Y:S02]  /*1500*/  UIADD3 UR5, UPT, UPT, UR14, -0x1, URZ ;  /* 0xffffffff0e057890 */ /* 0x000fe4000fffe0ff */
[----:B------:R-:W-:-:S03]  /*1510*/  UIADD3 UR7, UPT, UPT, UR15, -UR14, URZ ;  /* 0x8000000e0f077290 */ /* 0x000fc6000fffe0ff */
[----:B------:R-:W-:-:S04]  /*1520*/  @UP1 UIADD3 UR5, UPT, UPT, UR14, URZ, URZ ;  /* 0x000000ff0e051290 */ /* 0x000fc8000fffe0ff */
[----:B--2---:R-:W-:-:S12]  /*1530*/  UIADD3 UR5, UPT, UPT, UR5, 0x1, URZ ;  /* 0x0000000105057890 */ /* 0x004fd8000fffe0ff */
.L_x_35:
[----:B------:R-:W-:Y:S01]  /*1540*/  UISETP.NE.AND UP0, UPT, UR37, URZ, UPT ;  /* 0x000000ff2500728c */ /* 0x000fe2000bf05270 */
[----:B------:R-:W1:Y:S08]  /*1550*/  S2UR UR37, SR_CgaCtaId ;  /* 0x00000000002579c3 */ /* 0x000e700000008800 */
[----:B------:R-:W-:Y:S05]  /*1560*/  BRA.U UP0, `(.L_x_18) ;  /* 0x0000000100347547 */ /* 0x000fea000b800000 */
[----:B------:R-:W2:Y:S01]  /*1570*/  S2R R2, SR_CgaCtaId ;  /* 0x0000000000027919 */ /* 0x000ea20000008800 */
[----:B------:R-:W-:-:S04]  /*1580*/  MOV R3, 0x400 ;  /* 0x0000040000037802 */ /* 0x000fc80000000f00 */
[----:B--2---:R-:W-:Y:S02]  /*1590*/  LEA R3, R2, R3, 0x18 ;  /* 0x0000000302037211 */ /* 0x004fe400078ec0ff */
[----:B------:R-:W-:-:S03]  /*15a0*/  SHF.L.U32 R2, R10, 0x1f, RZ ;  /* 0x0000001f0a027819 */ /* 0x000fc600000006ff */
[----:B------:R-:W-:-:S04]  /*15b0*/  IMAD R3, R12, 0x8, R3 ;  /* 0x000000080c037824 */ /* 0x000fc800078e0203 */
[----:B------:R-:W2:Y:S02]  /*15c0*/  SYNCS.PHASECHK.TRANS64.TRYWAIT P0, [R3+URZ+0x100], R2 ;  /* 0x00010002030075a7 */ /* 0x000ea400080011ff */
[----:B--2---:R-:W-:Y:S05]  /*15d0*/  @!P0 BRA `(.L_x_19) ;  /* 0x0000006c00548947 */ /* 0x004fea0003800000 */
.L_x_108:
[----:B------:R-:W-:Y:S01]  /*15e0*/  VIADD R12, R12, 0x1 ;  /* 0x000000010c0c7836 */ /* 0x000fe20000000000 */
[----:B------:R2:W-:Y:S04]  /*15f0*/  SYNCS.ARRIVE.TRANS64.A1T0 RZ, [R3+URZ+0xf0], RZ ;  /* 0x0000f0ff03ff79a7 */ /* 0x0005e800081000ff */
[----:B------:R-:W-:-:S04]  /*1600*/  ISETP.NE.AND P0, PT, R12, 0x2, PT ;  /* 0x000000020c00780c */ /* 0x000fc80003f05270 */
[----:B------:R-:W-:Y:S02]  /*1610*/  SEL R12, R12, RZ, P0 ;  /* 0x000000ff0c0c7207 */ /* 0x000fe40000000000 */
[----:B--2---:R-:W-:-:S04]  /*1620*/  SEL R3, RZ, 0x1, P0 ;  /* 0x00000001ff037807 */ /* 0x004fc80000000000 */
[----:B------:R-:W-:-:S07]  /*1630*/  LOP3.LUT R10, R10, R3, RZ, 0x3c, !PT ;  /* 0x000000030a0a7212 */ /* 0x000fce00078e3cff */
.L_x_18:
[----:B------:R-:W-:Y:S01]  /*1640*/  UMOV UR4, 0x400 ;  /* 0x0000040000047882 */ /* 0x000fe20000000000 */
[----:B------:R-:W-:Y:S01]  /*1650*/  SHF.L.U32 R2, R15, 0x1f, RZ ;  /* 0x0000001f0f027819 */ /* 0x000fe200000006ff */
[----:B-1----:R-:W-:Y:S01]  /*1660*/  ULEA UR4, UR37, UR4, 0x18 ;  /* 0x0000000425047291 */ /* 0x002fe2000f8ec0ff */
[----:B------:R-:W-:Y:S01]  /*1670*/  R2UR UR34, R21 ;  /* 0x00000000152272ca */ /* 0x000fe200000e0000 */
[----:B------:R-:W-:Y:S01]  /*1680*/  UISETP.GE.U32.AND UP0, UPT, UR13, 0xff, UPT ;  /* 0x000000ff0d00788c */ /* 0x000fe2000bf06070 */
[----:B------:R-:W-:Y:S01]  /*1690*/  R2UR UR10, R20 ;  /* 0x00000000140a72ca */ /* 0x000fe200000e0000 */
[----:B------:R-:W-:Y:S01]  /*16a0*/  ULEA UR8, UR6, UR4, 0x3 ;  /* 0x0000000406087291 */ /* 0x000fe2000f8e18ff */
[----:B------:R-:W-:-:S08]  /*16b0*/  UMOV UR24, URZ ;  /* 0x000000ff00187c82 */ /* 0x000fd00008000000 */
[----:B------:R1:W2:Y:S01]  /*16c0*/  SYNCS.PHASECHK.TRANS64.TRYWAIT P0, [UR8+0x30], R2 ;  /* 0x00003002ff0075a7 */ /* 0x0002a20008001108 */
[----:B------:R-:W-:Y:S02]  /*16d0*/  USHF.L.U32 UR34, UR34, 0x7, URZ ;  /* 0x0000000722227899 */ /* 0x000fe400080006ff */
[----:B------:R-:W-:Y:S01]  /*16e0*/  USHF.L.U32 UR10, UR10, 0x7, URZ ;  /* 0x000000070a0a7899 */ /* 0x000fe200080006ff */
[----:B------:R-:W-:Y:S11]  /*16f0*/  BRA.U !UP0, `(.L_x_20) ;  /* 0x0000000108a47547 */ /* 0x000ff6000b800000 */
[----:B------:R-:W-:Y:S01]  /*1700*/  UMOV UR16, URZ ;  /* 0x000000ff00107c82 */ /* 0x000fe20008000000 */
[----:B------:R-:W-:-:S05]  /*1710*/  UMOV UR17, UR6 ;  /* 0x0000000600117c82 */ /* 0x000fca0008000000 */
.L_x_25:
[----:B-1----:R-:W-:Y:S01]  /*1720*/  ULEA UR33, UR17, UR4, 0x3 ;  /* 0x0000000411217291 */ /* 0x002fe2000f8e18ff */
[----:B--2---:R-:W-:Y:S01]  /*1730*/  @!P5 MOV R3, 0x8000 ;  /* 0x000080000003d802 */ /* 0x004fe20000000f00 */
[----:B--2---:R-:W-:Y:S10]  /*1740*/  @P0 BRA `(.L_x_21) ;  /* 0x00000000000c0947 */ /* 0x004ff40003800000 */
[----:B------:R-:W-:-:S04]  /*1750*/  SHF.L.U32 R5, R15, 0x1f, RZ ;  /* 0x0000001f0f057819 */ /* 0x000fc800000006ff */
[----:B------:R-:W2:Y:S02]  /*1760*/  SYNCS.PHASECHK.TRANS64.TRYWAIT P0, [UR33+0x30], R5 ;  /* 0x00003005ff0075a7 */ /* 0x000ea40008001121 */
[----:B--2---:R-:W-:Y:S05]  /*1770*/  @!P0 BRA `(.L_x_22) ;  /* 0x0000006c00008947 */ /* 0x004fea0003800000 */
.L_x_21:
[----:B------:R2:W-:Y:S01]  /*1780*/  @!P5 SYNCS.ARRIVE.TRANS64 RZ, [UR33], R3 ;  /* 0x00000003ffffd9a7 */ /* 0x0005e20008000021 */
[----:B------:R-:W-:Y:S04]  /*1790*/  BSSY.RECONVERGENT B0, `(.L_x_23) ;  /* 0x0000003000007945 */ /* 0x000fe80003800200 */
[----:B------:R-:W-:Y:S05]  /*17a0*/  @P4 BRA `(.L_x_24) ;  /* 0x0000000000044947 */ /* 0x000fea0003800000 */
[----:B------:R-:W-:Y:S05]  /*17b0*/  BPT.TRAP 0x1 ;  /* 0x000000040000795c */ /* 0x000fea0000300000 */
.L_x_24:
[----:B------:R-:W-:Y:S05]  /*17c0*/  BSYNC.RECONVERGENT B0 ;  /* 0x0000000000007941 */ /* 0x000fea0003800200 */
.L_x_23:
[----:B------:R-:W-:Y:S02]  /*17d0*/  UIADD3 UR6, UPT, UPT, UR17, 0x1, URZ ;  /* 0x0000000111067890 */ /* 0x000fe4000fffe0ff */
[----:B------:R-:W-:Y:S02]  /*17e0*/  UIADD3 UR26, UP1, UPT, UR22, 0x80, URZ ;  /* 0x00000080161a7890 */ /* 0x000fe4000ff3e0ff */
[----:B------:R-:W-:Y:S02]  /*17f0*/  UISETP.NE.AND UP0, UPT, UR6, 0x6, UPT ;  /* 0x000000060600788c */ /* 0x000fe4000bf05270 */
[----:B------:R-:W-:Y:S02]  /*1800*/  USHF.L.U32 UR35, UR16, 0x7, URZ ;  /* 0x0000000710237899 */ /* 0x000fe400080006ff */
[----:B------:R-:W-:Y:S02]  /*1810*/  USEL UR9, URZ, 0x1, UP0 ;  /* 0x00000001ff097887 */ /* 0x000fe40008000000 */
[----:B------:R-:W-:-:S02]  /*1820*/  USEL UR6, UR6, URZ, UP0 ;  /* 0x000000ff06067287 */ /* 0x000fc40008000000 */
[----:B------:R-:W-:Y:S02]  /*1830*/  UIADD3 UR20, UP0, UPT, UR22, 0x180, URZ ;  /* 0x0000018016147890 */ /* 0x000fe4000ff1e0ff */
[----:B------:R-:W-:Y:S01]  /*1840*/  ULEA UR8, UR6, UR4, 0x3 ;  /* 0x0000000406087291 */ /* 0x000fe2000f8e18ff */
[----:B------:R-:W-:Y:S01]  /*1850*/  LOP3.LUT R15, R15, UR9, RZ, 0x3c, !PT ;  /* 0x000000090f0f7c12 */ /* 0x000fe2000f8e3cff */
[----:B------:R-:W-:Y:S02]  /*1860*/  UIADD3.X UR27, UPT, UPT, URZ, UR23, URZ, UP1, !UPT ;  /* 0x00000017ff1b7290 */ /* 0x000fe40008ffe4ff */
[----:B------:R-:W-:Y:S01]  /*1870*/  UIADD3.X UR21, UPT, UPT, URZ, UR23, URZ, UP0, !UPT ;  /* 0x00000017ff157290 */ /* 0x000fe200087fe4ff */
[----:B-1----:R-:W-:Y:S01]  /*1880*/  SHF.L.U32 R2, R15, 0x1f, RZ ;  /* 0x0000001f0f027819 */ /* 0x002fe200000006ff */
[----:B------:R-:W-:Y:S01]  /*1890*/  UMOV UR18, 0x0 ;  /* 0x0000000000127882 */ /* 0x000fe20000000000 */
[----:B------:R-:W-:Y:S01]  /*18a0*/  UMOV UR19, 0x10000000 ;  /* 0x1000000000137882 */ /* 0x000fe20000000000 */
[----:B------:R-:W-:Y:S01]  /*18b0*/  UMOV UR12, UR36 ;  /* 0x00000024000c7c82 */ /* 0x000fe20008000000 */
[----:B------:R1:W1:Y:S01]  /*18c0*/  SYNCS.PHASECHK.TRANS64.TRYWAIT P0, [UR8+0x30], R2 ;  /* 0x00003002ff0075a7 */ /* 0x0002620008001108 */
[----:B------:R-:W-:Y:S01]  /*18d0*/  ULEA UR8, UR17, UR4, 0xe ;  /* 0x0000000411087291 */ /* 0x000fe2000f8e70ff */
[----:B------:R-:W-:Y:S01]  /*18e0*/  UMOV UR9, UR33 ;  /* 0x0000002100097c82 */ /* 0x000fe20008000000 */
[----:B------:R-:W-:-:S02]  /*18f0*/  UMOV UR11, UR35 ;  /* 0x00000023000b7c82 */ /* 0x000fc40008000000 */
[----:B------:R-:W-:Y:S02]  /*1900*/  UIADD3 UR32, UPT, UPT, UR8, 0x8400, URZ ;  /* 0x0000840008207890 */ /* 0x000fe4000fffe0ff */
[----:B------:R-:W-:Y:S02]  /*1910*/  UIADD3 UR8, UPT, UPT, UR8, 0x20400, URZ ;  /* 0x0002040008087890 */ /* 0x000fe4000fffe0ff */
[----:B------:R-:W-:Y:S01]  /*1920*/  UIADD3 UR16, UPT, UPT, UR16, 0x1, URZ ;  /* 0x0000000110107890 */ /* 0x000fe2000fffe0ff */
[----:B------:R-:W-:Y:S01]  /*1930*/  UMOV UR24, UR5 ;  /* 0x0000000500187c82 */ /* 0x000fe20008000000 */
[----:B------:R-:W-:Y:S02]  /*1940*/  UMOV UR17, UR6 ;  /* 0x0000000600117c82 */ /* 0x000fe40008000000 */
[----:B------:R-:W-:Y:S01]  /*1950*/  UISETP.NE.AND UP0, UPT, UR16, UR5, UPT ;  /* 0x000000051000728c */ /* 0x000fe2000bf05270 */
[----:B------:R1:W-:Y:S02]  /*1960*/  UTMALDG.3D [UR32], [UR26], desc[UR18] ;  /* 0x000012201a0075b4 */ /* 0x0003e40008011000 */
[----:B------:R1:W-:Y:S06]  /*1970*/  UTMALDG.3D [UR8], [UR20], desc[UR18] ;  /* 0x00001208140075b4 */ /* 0x0003ec0008011000 */
[----:B------:R-:W-:Y:S05]  /*1980*/  BRA.U UP0, `(.L_x_25) ;  /* 0xfffffffd00647547 */ /* 0x000fea000b83ffff */
.L_x_20:
[----:B-1----:R-:W-:Y:S01]  /*1990*/  ULEA UR8, UR6, UR4, 0x3 ;  /* 0x0000000406087291 */ /* 0x002fe2000f8e18ff */
[----:B------:R-:W-:Y:S01]  /*19a0*/  SHF.L.U32 R2, R15, 0x1f, RZ ;  /* 0x0000001f0f027819 */ /* 0x000fe200000006ff */
[----:B------:R-:W-:Y:S01]  /*19b0*/  @!P1 SYNCS.ARRIVE.TRANS64.A1T0 RZ, [UR4+0x88], RZ ;  /* 0x000088ffffff99a7 */ /* 0x000fe20008100004 */
[----:B------:R-:W-:-:S06]  /*19c0*/  UISETP.GT.AND UP0, UPT, UR15, UR14, UPT ;  /* 0x0000000e0f00728c */ /* 0x000fcc000bf04270 */
[----:B--2---:R1:W2:Y:S03]  /*19d0*/  SYNCS.PHASECHK.TRANS64.TRYWAIT P0, [UR8+0x30], R2 ;  /* 0x00003002ff0075a7 */ /* 0x0042a60008001108 */
[----:B------:R-:W-:Y:S05]  /*19e0*/  BRA.U !UP0, `(.L_x_26) ;  /* 0x0000000108a87547 */ /* 0x000fea000b800000 */
[----:B------:R-:W-:Y:S01]  /*19f0*/  UIADD3 UR21, UPT, UPT, UR7, UR24, URZ ;  /* 0x0000001807157290 */ /* 0x000fe2000fffe0ff */
[----:B------:R-:W-:-:S11]  /*1a00*/  UMOV UR25, UR6 ;  /* 0x0000000600197c82 */ /* 0x000fd60008000000 */
.L_x_31:
[----:B-1----:R-:W-:Y:S01]  /*1a10*/  ULEA UR17, UR25, UR4, 0x3 ;  /* 0x0000000419117291 */ /* 0x002fe2000f8e18ff */
[----:B--2---:R-:W-:Y:S01]  /*1a20*/  @!P5 MOV R3, 0x8000 ;  /* 0x000080000003d802 */ /* 0x004fe20000000f00 */
[----:B--2---:R-:W-:Y:S10]  /*1a30*/  @P0 BRA `(.L_x_27) ;  /* 0x00000000000c0947 */ /* 0x004ff40003800000 */
[----:B------:R-:W-:-:S04]  /*1a40*/  SHF.L.U32 R5, R15, 0x1f, RZ ;  /* 0x0000001f0f057819 */ /* 0x000fc800000006ff */
[----:B------:R-:W2:Y:S02]  /*1a50*/  SYNCS.PHASECHK.TRANS64.TRYWAIT P0, [UR17+0x30], R5 ;  /* 0x00003005ff0075a7 */ /* 0x000ea40008001111 */
[----:B--2---:R-:W-:Y:S05]  /*1a60*/  @!P0 BRA `(.L_x_28) ;  /* 0x00000068005c8947 */ /* 0x004fea0003800000 */
.L_x_27:
[----:B------:R2:W-:Y:S01]  /*1a70*/  @!P5 SYNCS.ARRIVE.TRANS64 RZ, [UR17], R3 ;  /* 0x00000003ffffd9a7 */ /* 0x0005e20008000011 */
[----:B------:R-:W-:Y:S04]  /*1a80*/  BSSY.RECONVERGENT B0, `(.L_x_29) ;  /* 0x0000003000007945 */ /* 0x000fe80003800200 */
[----:B------:R-:W-:Y:S05]  /*1a90*/  @P4 BRA `(.L_x_30) ;  /* 0x0000000000044947 */ /* 0x000fea0003800000 */
[----:B------:R-:W-:Y:S05]  /*1aa0*/  BPT.TRAP 0x1 ;  /* 0x000000040000795c */ /* 0x000fea0000300000 */
.L_x_30:
[----:B------:R-:W-:Y:S05]  /*1ab0*/  BSYNC.RECONVERGENT B0 ;  /* 0x0000000000007941 */ /* 0x000fea0003800200 */
.L_x_29:
        /* <DEDUP_REMOVED lines=20> */
[----:B------:R-:W-:Y:S01]  /*1c00*/  UIADD3 UR8, UPT, UPT, UR8, 0x20400, URZ ;  /* 0x0002040008087890 */ /* 0x000fe2000fffe0ff */
[----:B------:R-:W-:Y:S01]  /*1c10*/  UMOV UR9, UR17 ;  /* 0x0000001100097c82 */ /* 0x000fe20008000000 */
[----:B------:R-:W-:Y:S01]  /*1c20*/  UMOV UR11, UR19 ;  /* 0x00000013000b7c82 */ /* 0x000fe20008000000 */
[----:B------:R-:W-:Y:S01]  /*1c30*/  UIADD3 UR24, UPT, UPT, UR24, 0x1, URZ ;  /* 0x0000000118187890 */ /* 0x000fe2000fffe0ff */
[----:B------:R-:W-:-:S03]  /*1c40*/  UMOV UR25, UR6 ;  /* 0x0000000600197c82 */ /* 0x000fc60008000000 */
[----:B------:R1:W-:Y:S01]  /*1c50*/  UTMALDG.3D [UR16], [UR30], desc[UR26] ;  /* 0x00001a101e0075b4 */ /* 0x0003e20008011000 */
[----:B------:R-:W-:Y:S01]  /*1c60*/  UISETP.NE.AND UP0, UPT, UR24, UR21, UPT ;  /* 0x000000151800728c */ /* 0x000fe2000bf05270 */
[----:B------:R1:W-:Y:S08]  /*1c70*/  UTMALDG.3D [UR8], [UR28], desc[UR26] ;  /* 0x00001a081c0075b4 */ /* 0x0003f00008011000 */
[----:B------:R-:W-:Y:S05]  /*1c80*/  BRA.U UP0, `(.L_x_31) ;  /* 0xfffffffd00607547 */ /* 0x000fea000b83ffff */
.L_x_26:
[C---:B-1----:R-:W-:Y:S01]  /*1c90*/  LEA R2, R14.reuse, UR4, 0x3 ;  /* 0x000000040e027c11 */ /* 0x042fe2000f8e18ff */
[----:B------:R-:W-:Y:S01]  /*1ca0*/  NOP ;  /* 0x0000000000007918 */ /* 0x000fe20000000000 */
[----:B--2---:R-:W-:Y:S02]  /*1cb0*/  SHF.L.U32 R3, R13, 0x1f, RZ ;  /* 0x0000001f0d037819 */ /* 0x004fe400000006ff */
[----:B------:R-:W-:Y:S02]  /*1cc0*/  LEA R4, R14, UR4, 0x4 ;  /* 0x000000040e047c11 */ /* 0x000fe4000f8e20ff */
[----:B------:R-:W1:Y:S02]  /*1cd0*/  SYNCS.PHASECHK.TRANS64.TRYWAIT P0, [R2+URZ+0x90], R3 ;  /* 0x00009003020075a7 */ /* 0x000e6400080011ff */
[----:B-1----:R-:W-:Y:S05]  /*1ce0*/  @!P0 BRA `(.L_x_32) ;  /* 0x0000006400d48947 */ /* 0x002fea0003800000 */
.L_x_111:
[----:B------:R-:W2:Y:S01]  /*1cf0*/  LDS.128 R4, [R4+0x120] ;  /* 0x0001200004047984 */ /* 0x000ea20000000c00 */
[----:B---3--:R-:W-:Y:S01]  /*1d00*/  ISETP.GE.AND P0, PT, R72, 0x1, PT ;  /* 0x000000014800780c */ /* 0x008fe20003f06270 */
[----:B-1----:R-:W-:Y:S01]  /*1d10*/  VIADD R2, R2, 0xa0 ;  /* 0x000000a002027836 */ /* 0x002fe20000000000 */
[----:B------:R-:W-:Y:S01]  /*1d20*/  @!PT LDS RZ, [RZ] ;  /* 0x00000000fffff984 */ /* 0x000fe20000000800 */
[----:B------:R-:W-:Y:S01]  /*1d30*/  @!PT LDS RZ, [RZ] ;  /* 0x00000000fffff984 */ /* 0x000fe20000000800 */
[----:B------:R-:W-:Y:S01]  /*1d40*/  @!PT LDS RZ, [RZ] ;  /* 0x00000000fffff984 */ /* 0x000fe20000000800 */
[----:B------:R-:W-:Y:S01]  /*1d50*/  @!PT LDS RZ, [RZ] ;  /* 0x00000000fffff984 */ /* 0x000fe20000000800 */
[----:B------:R1:W-:Y:S06]  /*1d60*/  MEMBAR.ALL.CTA ;  /* 0x0000000000007992 */ /* 0x0003ec0000008000 */
[----:B-1----:R-:W1:Y:S01]  /*1d70*/  FENCE.VIEW.ASYNC.S ;  /* 0x00000000000073c6 */ /* 0x002e620000000000 */
[----:B------:R-:W-:-:S04]  /*1d80*/  PRMT R2, RZ, 0x654, R2 ;  /* 0x00000654ff027816 */ /* 0x000fc80000000002 */
[----:B-1----:R1:W-:Y:S01]  /*1d90*/  SYNCS.ARRIVE.TRANS64.RED.A1T0 RZ, [R2+URZ], RZ ;  /* 0x000000ff02ff79a7 */ /* 0x0023e200081004ff */
[----:B--2---:R-:W-:-:S13]  /*1da0*/  LOP3.LUT P2, RZ, R6, 0x1, RZ, 0xc0, !PT ;  /* 0x0000000106ff7812 */ /* 0x004fda000784c0ff */
[----:B------:R-:W-:Y:S01]  /*1db0*/  @P2 SHF.R.U32.HI R3, RZ, 0x10, R5 ;  /* 0x00000010ff032819 */ /* 0x000fe20000011605 */
[----:B------:R-:W-:Y:S01]  /*1dc0*/  VOTEU.ANY UP0, P2 ;  /* 0x0000000000ff7886 */ /* 0x000fe20001000100 */
[----:B------:R-:W-:Y:S02]  /*1dd0*/  @P2 MOV R11, R4 ;  /* 0x00000004000b2202 */ /* 0x000fe40000000f00 */
[----:B------:R-:W-:Y:S02]  /*1de0*/  @P2 R2UR.BROADCAST UR8, R3 ;  /* 0x00000000030822ca */ /* 0x000fe400008e0000 */
[----:B------:R-:W-:-:S11]  /*1df0*/  @P2 LOP3.LUT R8, R5, 0xffff, RZ, 0xc0, !PT ;  /* 0x0000ffff05082812 */ /* 0x000fd600078ec0ff */
[----:B------:R-:W-:Y:S01]  /*1e00*/  @UP0 UMOV UR36, UR8 ;  /* 0x0000000800240c82 */ /* 0x000fe20008000000 */
[----:B-1----:R-:W-:Y:S05]  /*1e10*/  @!P0 BRA `(.L_x_33) ;  /* 0x0000000000b88947 */ /* 0x002fea0003800000 */
[----:B------:R-:W4:Y:S01]  /*1e20*/  LDC.64 R4, c[0x0][0xb18] ;  /* 0x0002c600ff047b82 */ /* 0x000f220000000a00 */
[----:B------:R-:W-:-:S07]  /*1e30*/  ISETP.NE.AND P3, PT, R72, 0x1, PT ;  /* 0x000000014800780c */ /* 0x000fce0003f65270 */
[----:B------:R-:W1:Y:S08]  /*1e40*/  LDC.64 R6, c[0x0][0xb10] ;  /* 0x0002c400ff067b82 */ /* 0x000e700000000a00 */
[----:B------:R-:W2:Y:S08]  /*1e50*/  LDC R16, c[0x0][0xb20] ;  /* 0x0002c800ff107b82 */ /* 0x000eb00000000800 */
[----:B------:R-:W3:Y:S01]  /*1e60*/  LDC R18, c[0x0][0xb0c] ;  /* 0x0002c300ff127b82 */ /* 0x000ee20000000800 */
[----:B----4-:R-:W-:Y:S01]  /*1e70*/  IMAD.HI.U32 R17, R0, R5, RZ ;  /* 0x0000000500117227 */ /* 0x010fe200078e00ff */
[----:B------:R-:W-:-:S03]  /*1e80*/  ISETP.NE.AND P0, PT, R4, 0x1, PT ;  /* 0x000000010400780c */ /* 0x000fc60003f05270 */
[----:B------:R-:W-:-:S03]  /*1e90*/  IMAD.HI.U32 R5, R8, R5, RZ ;  /* 0x0000000508057227 */ /* 0x000fc600078e00ff */
[----:B------:R-:W4:Y:S01]  /*1ea0*/  LDC.64 R2, c[0x0][0xb28] ;  /* 0x0002ca00ff027b82 */ /* 0x000f220000000a00 */
[----:B-1----:R-:W-:-:S04]  /*1eb0*/  IMAD.HI.U32 R20, R9, R6, RZ ;  /* 0x0000000609147227 */ /* 0x002fc800078e00ff */
[----:B------:R-:W-:Y:S01]  /*1ec0*/  IMAD.HI.U32 R22, R11, R6, RZ ;  /* 0x000000060b167227 */ /* 0x000fe200078e00ff */
[----:B------:R-:W-:Y:S02]  /*1ed0*/  SHF.R.U32.HI R20, RZ, R7, R20 ;  /* 0x00000007ff147219 */ /* 0x000fe40000011614 */
[-C--:B--2---:R-:W-:Y:S02]  /*1ee0*/  SHF.R.U32.HI R17, RZ, R16.reuse, R17 ;  /* 0x00000010ff117219 */ /* 0x084fe40000011611 */
[----:B------:R-:W-:Y:S02]  /*1ef0*/  SHF.R.U32.HI R5, RZ, R16, R5 ;  /* 0x00000010ff057219 */ /* 0x000fe40000011605 */
[----:B------:R-:W-:Y:S02]  /*1f00*/  SEL R17, R0, R17, !P0 ;  /* 0x0000001100117207 */ /* 0x000fe40004000000 */
[----:B------:R-:W-:Y:S02]  /*1f10*/  SHF.R.U32.HI R22, RZ, R7, R22 ;  /* 0x00000007ff167219 */ /* 0x000fe40000011616 */
[----:B---3--:R-:W-:-:S02]  /*1f20*/  ISETP.NE.AND P1, PT, R18, 0x1, PT ;  /* 0x000000011200780c */ /* 0x008fc40003f25270 */
[----:B------:R-:W-:Y:S02]  /*1f30*/  SEL R5, R8, R5, !P0 ;  /* 0x0000000508057207 */ /* 0x000fe40004000000 */
[----:B------:R-:W-:Y:S02]  /*1f40*/  SEL R19, R9, R20, !P1 ;  /* 0x0000001409137207 */ /* 0x000fe40004800000 */
[----:B------:R-:W-:Y:S01]  /*1f50*/  SEL R7, R11, R22, !P1 ;  /* 0x000000160b077207 */ /* 0x000fe20004800000 */
[----:B----4-:R-:W-:-:S04]  /*1f60*/  IMAD.HI.U32 R20, R17, R2, RZ ;  /* 0x0000000211147227 */ /* 0x010fc800078e00ff */
[----:B------:R-:W-:Y:S01]  /*1f70*/  IMAD.HI.U32 R6, R19, R2, RZ ;  /* 0x0000000213067227 */ /* 0x000fe200078e00ff */
[----:B------:R-:W-:-:S04]  /*1f80*/  @P3 SHF.R.U32.HI R17, RZ, R3, R20 ;  /* 0x00000003ff113219 */ /* 0x000fc80000011614 */
[----:B------:R-:W-:Y:S01]  /*1f90*/  @P3 SHF.R.U32.HI R19, RZ, R3, R6 ;  /* 0x00000003ff133219 */ /* 0x000fe20000011606 */
[----:B------:R-:W-:-:S04]  /*1fa0*/  IMAD R17, R72, R17, RZ ;  /* 0x0000001148117224 */ /* 0x000fc800078e02ff */
[----:B------:R-:W-:Y:S01]  /*1fb0*/  IMAD R6, R72, R19, RZ ;  /* 0x0000001348067224 */ /* 0x000fe200078e02ff */
[C---:B------:R-:W-:Y:S02]  /*1fc0*/  ISETP.GE.AND P0, PT, R5.reuse, R17, PT ;  /* 0x000000110500720c */ /* 0x040fe40003f06270 */
[----:B------:R-:W-:Y:S02]  /*1fd0*/  IADD3 R17, PT, PT, -R5, RZ, RZ ;  /* 0x000000ff05117210 */ /* 0x000fe40007ffe1ff */
[----:B------:R-:W-:Y:S01]  /*1fe0*/  ISETP.GE.OR P0, PT, R7, R6, P0 ;  /* 0x000000060700720c */ /* 0x000fe20000706670 */
[----:B------:R-:W-:-:S04]  /*1ff0*/  IMAD.HI.U32 R6, R5, R2, RZ ;  /* 0x0000000205067227 */ /* 0x000fc800078e00ff */
[----:B------:R-:W-:Y:S01]  /*2000*/  IMAD R8, R4, R17, R8 ;  /* 0x0000001104087224 */ /* 0x000fe200078e0208 */
[----:B------:R-:W-:-:S04]  /*2010*/  SHF.R.U32.HI R6, RZ, R3, R6 ;  /* 0x00000003ff067219 */ /* 0x000fc80000011606 */
[----:B------:R-:W-:-:S03]  /*2020*/  SEL R6, R5, R6, !P3 ;  /* 0x0000000605067207 */ /* 0x000fc60005800000 */
[----:B------:R-:W-:-:S04]  /*2030*/  @!P0 IMAD.HI.U32 R16, R7, R2, RZ ;  /* 0x0000000207108227 */ /* 0x000fc800078e00ff */
[----:B------:R-:W-:Y:S01]  /*2040*/  IMAD.MOV R2, RZ, RZ, -R6 ;  /* 0x000000ffff027224 */ /* 0x000fe200078e0a06 */
[----:B------:R-:W-:-:S03]  /*2050*/  @!P0 SHF.R.U32.HI R16, RZ, R3, R16 ;  /* 0x00000003ff108219 */ /* 0x000fc60000011610 */
[----:B------:R-:W-:Y:S01]  /*2060*/  IMAD R2, R72, R2, R5 ;  /* 0x0000000248027224 */ /* 0x000fe200078e0205 */
        /* <DEDUP_REMOVED lines=9> */
.L_x_33:
[----:B------:R-:W1:Y:S02]  /*2100*/  LDCU UR8, c[0x0][0xb30] ;  /* 0x00016600ff0877ac */ /* 0x000e640008000800 */
[----:B-1----:R-:W-:-:S09]  /*2110*/  UISETP.NE.AND UP0, UPT, UR8, 0x1, UPT ;  /* 0x000000010800788c */ /* 0x002fd2000bf05270 */
[----:B------:R-:W-:Y:S05]  /*2120*/  BRA.U UP0, `(.L_x_34) ;  /* 0x0000000100407547 */ /* 0x000fea000b800000 */
[----:B------:R-:W1:Y:S08]  /*2130*/  LDC.64 R4, c[0x0][0xb10] ;  /* 0x0002c400ff047b82 */ /* 0x000e700000000a00 */
[----:B------:R-:W2:Y:S08]  /*2140*/  LDC.64 R2, c[0x0][0xb18] ;  /* 0x0002c600ff027b82 */ /* 0x000eb00000000a00 */
[----:B------:R-:W3:Y:S08]  /*2150*/  LDC R6, c[0x0][0xb20] ;  /* 0x0002c800ff067b82 */ /* 0x000ef00000000800 */
[----:B------:R-:W4:Y:S01]  /*2160*/  LDC R16, c[0x0][0xb0c] ;  /* 0x0002c300ff107b82 */ /* 0x000f220000000800 */
[----:B-1----:R-:W-:-:S05]  /*2170*/  IMAD.HI.U32 R4, R11, R4, RZ ;  /* 0x000000040b047227 */ /* 0x002fca00078e00ff */
[----:B------:R-:W-:Y:S01]  /*2180*/  SHF.R.U32.HI R4, RZ, R5, R4 ;  /* 0x00000005ff047219 */ /* 0x000fe20000011604 */
[----:B--2---:R-:W-:Y:S01]  /*2190*/  IMAD.HI.U32 R3, R8, R3, RZ ;  /* 0x0000000308037227 */ /* 0x004fe200078e00ff */
[----:B------:R-:W-:-:S04]  /*21a0*/  ISETP.NE.AND P0, PT, R2, 0x1, PT ;  /* 0x000000010200780c */ /* 0x000fc80003f05270 */
[----:B---3--:R-:W-:-:S04]  /*21b0*/  SHF.R.U32.HI R3, RZ, R6, R3 ;  /* 0x00000006ff037219 */ /* 0x008fc80000011603 */
[----:B------:R-:W-:Y:S02]  /*21c0*/  SEL R3, R8, R3, !P0 ;  /* 0x0000000308037207 */ /* 0x000fe40004000000 */
[----:B----4-:R-:W-:-:S04]  /*21d0*/  ISETP.NE.AND P1, PT, R16, 0x1, PT ;  /* 0x000000011000780c */ /* 0x010fc80003f25270 */
[----:B------:R-:W-:-:S05]  /*21e0*/  SEL R4, R11, R4, !P1 ;  /* 0x000000040b047207 */ /* 0x000fca0004800000 */
[----:B------:R-:W-:Y:S02]  /*21f0*/  IMAD.IADD R5, R3, 0x1, -R4 ;  /* 0x0000000103057824 */ /* 0x000fe400078e0a04 */
[----:B------:R-:W-:Y:S02]  /*2200*/  IMAD.IADD R3, R4, 0x1, -R3 ;  /* 0x0000000104037824 */ /* 0x000fe400078e0a03 */
[----:B------:R-:W-:Y:S02]  /*2210*/  IMAD R11, R5, R16, R11 ;  /* 0x00000010050b7224 */ /* 0x000fe400078e020b */
[----:B------:R-:W-:-:S07]  /*2220*/  IMAD R8, R3, R2, R8 ;  /* 0x0000000203087224 */ /* 0x000fce00078e0208 */
.L_x_34:
[----:B------:R-:W-:Y:S01]  /*2230*/  VIADD R14, R14, 0x1 ;  /* 0x000000010e0e7836 */ /* 0x000fe20000000000 */
[----:B------:R-:W-:Y:S01]  /*2240*/  PLOP3.LUT P1, PT, PT, PT, PT, 0x80, 0x8 ;  /* 0x000000000008781c */ /* 0x000fe20003f2f070 */
[----:B------:R-:W-:Y:S02]  /*2250*/  IMAD.IADD R21, R11, 0x1, R170 ;  /* 0x000000010b157824 */ /* 0x000fe400078e02aa */
[----:B------:R-:W-:Y:S01]  /*2260*/  IMAD.IADD R20, R8, 0x1, R147 ;  /* 0x0000000108147824 */ /* 0x000fe200078e0293 */
[----:B------:R-:W-:-:S04]  /*2270*/  ISETP.NE.AND P0, PT, R14, 0x2, PT ;  /* 0x000000020e00780c */ /* 0x000fc80003f05270 */
[----:B------:R-:W-:Y:S02]  /*2280*/  SEL R2, RZ, 0x1, P0 ;  /* 0x00000001ff027807 */ /* 0x000fe40000000000 */
[----:B------:R-:W-:Y:S02]  /*2290*/  SEL R14, R14, RZ, P0 ;  /* 0x000000ff0e0e7207 */ /* 0x000fe40000000000 */
[----:B------:R-:W-:Y:S01]  /*22a0*/  LOP3.LUT R13, R13, R2, RZ, 0x3c, !PT ;  /* 0x000000020d0d7212 */ /* 0x000fe200078e3cff */
[----:B------:R-:W-:Y:S06]  /*22b0*/  @P2 BRA `(.L_x_35) ;  /* 0xfffffff000a02947 */ /* 0x000fec000383ffff */
[----:B------:R-:W-:Y:S01]  /*22c0*/  UIADD3 UR4, UPT, UPT, UR4, 0x30, URZ ;  /* 0x0000003004047890 */ /* 0x000fe2000fffe0ff */
[----:B------:R-:W-:-:S03]  /*22d0*/  SHF.L.U32 R3, R15, 0x1f, RZ ;  /* 0x0000001f0f037819 */ /* 0x000fc600000006ff */
[----:B------:R-:W-:-:S09]  /*22e0*/  ULEA UR5, UR6, UR4, 0x3 ;  /* 0x0000000406057291 */ /* 0x000fd2000f8e18ff */
[----:B------:R-:W1:Y:S02]  /*22f0*/  SYNCS.PHASECHK.TRANS64.TRYWAIT P0, [UR5], R3 ;  /* 0x00000003ff0075a7 */ /* 0x000e640008001105 */
[----:B-1----:R-:W-:Y:S05]  /*2300*/  @!P0 BRA `(.L_x_36) ;  /* 0x0000006000608947 */ /* 0x002fea0003800000 */
.L_x_113:
[----:B------:R-:W-:-:S04]  /*2310*/  UIADD3 UR6, UPT, UPT, UR6, 0x1, URZ ;  /* 0x0000000106067890 */ /* 0x000fc8000fffe0ff */
[----:B------:R-:W-:-:S04]  /*2320*/  UISETP.NE.AND UP0, UPT, UR6, 0x6, UPT ;  /* 0x000000060600788c */ /* 0x000fc8000bf05270 */
[----:B------:R-:W-:Y:S02]  /*2330*/  USEL UR7, URZ, 0x1, UP0 ;  /* 0x00000001ff077887 */ /* 0x000fe40008000000 */
[----:B------:R-:W-:-:S04]  /*2340*/  USEL UR6, UR6, URZ, UP0 ;  /* 0x000000ff06067287 */ /* 0x000fc80008000000 */
[----:B------:R-:W-:Y:S01]  /*2350*/  ULEA UR5, UR6, UR4, 0x3 ;  /* 0x0000000406057291 */ /* 0x000fe2000f8e18ff */
[----:B------:R-:W-:-:S04]  /*2360*/  LOP3.LUT R2, R15, UR7, RZ, 0x3c, !PT ;  /* 0x000000070f027c12 */ /* 0x000fc8000f8e3cff */
[----:B-1----:R-:W-:-:S04]  /*2370*/  SHF.L.U32 R3, R2, 0x1f, RZ ;  /* 0x0000001f02037819 */ /* 0x002fc800000006ff */
[----:B------:R-:W1:Y:S02]  /*2380*/  SYNCS.PHASECHK.TRANS64.TRYWAIT P0, [UR5], R3 ;  /* 0x00000003ff0075a7 */ /* 0x000e640008001105 */
[----:B-1----:R-:W-:Y:S05]  /*2390*/  @!P0 BRA `(.L_x_37) ;  /* 0x0000006000548947 */ /* 0x002fea0003800000 */
.L_x_115:
        /* <DEDUP_REMOVED lines=9> */
.L_x_117:
        /* <DEDUP_REMOVED lines=9> */
.L_x_119:
        /* <DEDUP_REMOVED lines=9> */
.L_x_121:
[----:B------:R-:W-:-:S04]  /*2550*/  UIADD3 UR6, UPT, UPT, UR6, 0x1, URZ ;  /* 0x0000000106067890 */ /* 0x000fc8000fffe0ff */
[----:B------:R-:W-:-:S04]  /*2560*/  UISETP.NE.AND UP0, UPT, UR6, 0x6, UPT ;  /* 0x000000060600788c */ /* 0x000fc8000bf05270 */
[----:B------:R-:W-:Y:S02]  /*2570*/  USEL UR5, URZ, 0x1, UP0 ;  /* 0x00000001ff057887 */ /* 0x000fe40008000000 */
[----:B------:R-:W-:-:S04]  /*2580*/  USEL UR6, UR6, URZ, UP0 ;  /* 0x000000ff06067287 */ /* 0x000fc80008000000 */
[----:B------:R-:W-:Y:S01]  /*2590*/  ULEA UR6, UR6, UR4, 0x3 ;  /* 0x0000000406067291 */ /* 0x000fe2000f8e18ff */
[----:B-1----:R-:W-:-:S04]  /*25a0*/  LOP3.LUT R3, R2, UR5, RZ, 0x3c, !PT ;  /* 0x0000000502037c12 */ /* 0x002fc8000f8e3cff */
[----:B------:R-:W-:Y:S01]  /*25b0*/  SHF.L.U32 R3, R3, 0x1f, RZ ;  /* 0x0000001f03037819 */ /* 0x000fe200000006ff */
[----:B----4-:R-:W-:-:S07]  /*25c0*/  IMAD.U32 R0, RZ, RZ, UR6 ;  /* 0x00000006ff007e24 */ /* 0x010fce000f8e00ff */
.L_x_41:
[----:B-1----:R1:W2:Y:S02]  /*25d0*/  SYNCS.PHASECHK.TRANS64.TRYWAIT P0, [R0+URZ], R3 ;  /* 0x00000003000075a7 */ /* 0x0022a400080011ff */
[----:B--2---:R-:W-:Y:S05]  /*25e0*/  @!P0 NANOSLEEP.SYNCS 0x989680 ;  /* 0x009896800000895d */ /* 0x004fea0003900000 */
[----:B------:R-:W2:Y:S02]  /*25f0*/  @!P0 SYNCS.PHASECHK.TRANS64 P0, [R0+URZ], R3 ;  /* 0x00000003000085a7 */ /* 0x000ea400080010ff */
[----:B--2---:R-:W-:Y:S05]  /*2600*/  @P0 EXIT ;  /* 0x000000000000094d */ /* 0x004fea0003800000 */
[----:B------:R-:W-:Y:S05]  /*2610*/  BRA `(.L_x_41) ;  /* 0xfffffffc00ec7947 */ /* 0x000fea000383ffff */
.L_x_17:
[----:B------:R-:W-:-:S04]  /*2620*/  UISETP.NE.AND UP1, UPT, UR37, URZ, UPT ;  /* 0x000000ff2500728c */ /* 0x000fc8000bf25270 */
[----:B------:R-:W-:-:S09]  /*2630*/  UISETP.NE.OR UP1, UPT, UR8, 0x1, UP1 ;  /* 0x000000010800788c */ /* 0x000fd20008f25670 */
[----:B------:R-:W-:Y:S05]  /*2640*/  BRA.U UP1, `(.L_x_42) ;  /* 0x0000000501487547 */ /* 0x000fea000b800000 */
[----:B------:R-:W-:Y:S01]  /*2650*/  ISETP.NE.AND P2, PT, R2, RZ, PT ;  /* 0x000000ff0200720c */ /* 0x000fe20003f45270 */
[----:B------:R-:W-:Y:S01]  /*2660*/  IMAD.MOV.U32 R12, RZ, RZ, 0x1 ;  /* 0x00000001ff0c7424 */ /* 0x000fe200078e00ff */
[----:B------:R-:W-:Y:S02]  /*2670*/  CS2R R10, SRZ ;  /* 0x00000000000a7805 */ /* 0x000fe4000001ff00 */
[----:B------:R-:W-:Y:S01]  /*2680*/  CS2R R8, SRZ ;  /* 0x0000000000087805 */ /* 0x000fe2000001ff00 */
[----:B------:R-:W-:Y:S01]  /*2690*/  UMOV UR4, 0x400 ;  /* 0x0000040000047882 */ /* 0x000fe20000000000 */
[----:B------:R-:W-:Y:S01]  /*26a0*/  UMOV UR6, URZ ;  /* 0x000000ff00067c82 */ /* 0x000fe20008000000 */
[----:B------:R-:W-:-:S12]  /*26b0*/  ULEA UR37, UR37, UR4, 0x18 ;  /* 0x0000000425257291 */ /* 0x000fd8000f8ec0ff */
.L_x_46:
[----:B------:R-:W-:Y:S02]  /*26c0*/  LEA R0, R8, UR37, 0x3 ;  /* 0x0000002508007c11 */ /* 0x000fe4000f8e18ff */
[----:B------:R-:W-:-:S03]  /*26d0*/  SHF.L.U32 R5, R9, 0x1f, RZ ;  /* 0x0000001f09057819 */ /* 0x000fc600000006ff */
[----:B------:R-:W-:Y:S01]  /*26e0*/  VIADD R4, R0, 0x100 ;  /* 0x0000010000047836 */ /* 0x000fe20000000000 */
[----:B------:R-:W1:Y:S02]  /*26f0*/  SYNCS.PHASECHK.TRANS64.TRYWAIT P0, [R0+URZ+0xf0], R5 ;  /* 0x0000f005000075a7 */ /* 0x000e6400080011ff */
[----:B-1----:R-:W-:Y:S05]  /*2700*/  @!P0 BRA `(.L_x_43) ;  /* 0x0000005c00d88947 */ /* 0x002fea0003800000 */
.L_x_122:
[----:B------:R-:W-:Y:S01]  /*2710*/  ULEA UR5, UR6, UR37, 0x3 ;  /* 0x0000002506057291 */ /* 0x000fe2000f8e18ff */
[----:B------:R-:W-:Y:S02]  /*2720*/  PRMT R4, RZ, 0x654, R4 ;  /* 0x00000654ff047816 */ /* 0x000fe40000000004 */
[----:B-1----:R-:W-:Y:S01]  /*2730*/  SHF.L.U32 R5, R12, 0x1f, RZ ;  /* 0x0000001f0c057819 */ /* 0x002fe200000006ff */
[----:B------:R-:W-:Y:S01]  /*2740*/  UIADD3 UR4, UPT, UPT, UR5, 0x90, URZ ;  /* 0x0000009005047890 */ /* 0x000fe2000fffe0ff */
[----:B------:R1:W-:Y:S05]  /*2750*/  SYNCS.ARRIVE.TRANS64.RED.A1T0 RZ, [R4+URZ], RZ ;  /* 0x000000ff04ff79a7 */ /* 0x0003ea00081004ff */
[----:B------:R-:W-:Y:S01]  /*2760*/  IMAD.U32 R7, RZ, RZ, UR4 ;  /* 0x00000004ff077e24 */ /* 0x000fe2000f8e00ff */
[----:B------:R-:W2:Y:S04]  /*2770*/  SYNCS.PHASECHK.TRANS64.TRYWAIT P0, [UR5+0xa0], R5 ;  /* 0x0000a005ff0075a7 */ /* 0x000ea80008001105 */
[----:B------:R-:W-:Y:S01]  /*2780*/  PRMT R6, R2, 0x654, R7 ;  /* 0x0000065402067816 */ /* 0x000fe20000000007 */
[----:B-1----:R-:W-:Y:S01]  /*2790*/  @!P2 IMAD.MOV.U32 R4, RZ, RZ, 0x10 ;  /* 0x00000010ff04a424 */ /* 0x002fe200078e00ff */
[----:B--2---:R-:W-:Y:S06]  /*27a0*/  @!P0 BRA `(.L_x_44) ;  /* 0x0000005c00c48947 */ /* 0x004fec0003800000 */
.L_x_124:
[----:B------:R-:W-:Y:S01]  /*27b0*/  ULEA UR4, UR6, UR37, 0x4 ;  /* 0x0000002506047291 */ /* 0x000fe2000f8e20ff */
[----:B------:R-:W-:Y:S01]  /*27c0*/  SEL R3, R6, R3, !P2 ;  /* 0x0000000306037207 */ /* 0x000fe20005000000 */
[----:B------:R-:W-:Y:S01]  /*27d0*/  UIADD3 UR5, UPT, UPT, UR5, 0x90, URZ ;  /* 0x0000009005057890 */ /* 0x000fe2000fffe0ff */
[----:B-1----:R-:W-:Y:S01]  /*27e0*/  LEA R0, R11, UR37, 0x3 ;  /* 0x000000250b007c11 */ /* 0x002fe2000f8e18ff */
[----:B------:R-:W-:Y:S01]  /*27f0*/  UIADD3 UR4, UPT, UPT, UR4, 0x120, URZ ;  /* 0x0000012004047890 */ /* 0x000fe2000fffe0ff */
[----:B------:R-:W-:Y:S01]  /*2800*/  SHF.L.U32 R5, R10, 0x1f, RZ ;  /* 0x0000001f0a057819 */ /* 0x000fe200000006ff */
[----:B------:R1:W-:Y:S01]  /*2810*/  @!P2 SYNCS.ARRIVE.TRANS64.RED RZ, [R3+URZ], R4 ;  /* 0x0000000403ffa9a7 */ /* 0x0003e200080004ff */
[----:B------:R-:W-:Y:S01]  /*2820*/  UIADD3 UR6, UPT, UPT, UR6, 0x1, URZ ;  /* 0x0000000106067890 */ /* 0x000fe2000fffe0ff */
[----:B------:R-:W-:-:S03]  /*2830*/  VIADD R8, R8, 0x1 ;  /* 0x0000000108087836 */ /* 0x000fc60000000000 */
[----:B------:R-:W-:Y:S02]  /*2840*/  UISETP.NE.AND UP0, UPT, UR6, 0x2, UPT ;  /* 0x000000020600788c */ /* 0x000fe4000bf05270 */
[----:B------:R-:W-:Y:S06]  /*2850*/  UGETNEXTWORKID.BROADCAST [UR4], [UR5] ;  /* 0x00000000040073ca */ /* 0x000fec0008000100 */
[----:B------:R-:W-:Y:S01]  /*2860*/  USEL UR4, URZ, 0x1, UP0 ;  /* 0x00000001ff047887 */ /* 0x000fe20008000000 */
[----:B------:R-:W-:Y:S01]  /*2870*/  ISETP.NE.AND P0, PT, R8, 0x2, PT ;  /* 0x000000020800780c */ /* 0x000fe20003f05270 */
[----:B------:R-:W-:Y:S01]  /*2880*/  USEL UR6, UR6, URZ, UP0 ;  /* 0x000000ff06067287 */ /* 0x000fe20008000000 */
[----:B------:R-:W2:Y:S03]  /*2890*/  SYNCS.PHASECHK.TRANS64.TRYWAIT P1, [R0+URZ+0x90], R5 ;  /* 0x00009005000075a7 */ /* 0x000ea600080211ff */
[----:B------:R-:W-:Y:S01]  /*28a0*/  LOP3.LUT R12, R12, UR4, RZ, 0x3c, !PT ;  /* 0x000000040c0c7c12 */ /* 0x000fe2000f8e3cff */
[----:B-12---:R-:W-:Y:S07]  /*28b0*/  @!P1 BRA `(.L_x_45) ;  /* 0x0000005c00989947 */ /* 0x006fee0003800000 */
.L_x_125:
[C---:B------:R-:W-:Y:S01]  /*28c0*/  LEA R4, R11.reuse, UR37, 0x4 ;  /* 0x000000250b047c11 */ /* 0x040fe2000f8e20ff */
[----:B-1----:R-:W-:Y:S01]  /*28d0*/  VIADD R0, R0, 0xa0 ;  /* 0x000000a000007836 */ /* 0x002fe20000000000 */
[----:B------:R-:W-:Y:S01]  /*28e0*/  SEL R8, R8, RZ, P0 ;  /* 0x000000ff08087207 */ /* 0x000fe20000000000 */
[----:B------:R-:W-:-:S03]  /*28f0*/  VIADD R11, R11, 0x1 ;  /* 0x000000010b0b7836 */ /* 0x000fc60000000000 */
[----:B------:R-:W1:Y:S01]  /*2900*/  LDS.128 R4, [R4+0x120] ;  /* 0x0001200004047984 */ /* 0x000e620000000c00 */
[----:B------:R-:W-:Y:S02]  /*2910*/  PRMT R0, RZ, 0x654, R0 ;  /* 0x00000654ff007816 */ /* 0x000fe40000000000 */
[C---:B------:R-:W-:Y:S01]  /*2920*/  ISETP.NE.AND P1, PT, R11.reuse, 0x2, PT ;  /* 0x000000020b00780c */ /* 0x040fe20003f25270 */
[----:B------:R-:W-:Y:S01]  /*2930*/  @!PT LDS RZ, [RZ] ;  /* 0x00000000fffff984 */ /* 0x000fe20000000800 */
[----:B------:R-:W-:Y:S01]  /*2940*/  @!PT LDS RZ, [RZ] ;  /* 0x00000000fffff984 */ /* 0x000fe20000000800 */
[----:B------:R-:W-:Y:S01]  /*2950*/  @!PT LDS RZ, [RZ] ;  /* 0x00000000fffff984 */ /* 0x000fe20000000800 */
[----:B------:R-:W-:Y:S01]  /*2960*/  @!PT LDS RZ, [RZ] ;  /* 0x00000000fffff984 */ /* 0x000fe20000000800 */
[----:B------:R2:W-:Y:S06]  /*2970*/  MEMBAR.ALL.CTA ;  /* 0x0000000000007992 */ /* 0x0005ec0000008000 */
[----:B--2---:R-:W2:Y:S01]  /*2980*/  FENCE.VIEW.ASYNC.S ;  /* 0x00000000000073c6 */ /* 0x004ea20000000000 */
[----:B------:R-:W-:Y:S01]  /*2990*/  SEL R11, R11, RZ, P1 ;  /* 0x000000ff0b0b7207 */ /* 0x000fe20000800000 */
[----:B--2---:R2:W-:Y:S01]  /*29a0*/  SYNCS.ARRIVE.TRANS64.RED.A1T0 RZ, [R0+URZ], RZ ;  /* 0x000000ff00ff79a7 */ /* 0x0045e200081004ff */
[----:B-1----:R-:W-:-:S02]  /*29b0*/  LOP3.LUT P3, RZ, R6, 0x1, RZ, 0xc0, !PT ;  /* 0x0000000106ff7812 */ /* 0x002fc4000786c0ff */
[----:B------:R-:W-:-:S04]  /*29c0*/  SEL R5, RZ, 0x1, P1 ;  /* 0x00000001ff057807 */ /* 0x000fc80000800000 */
[----:B------:R-:W-:Y:S02]  /*29d0*/  LOP3.LUT R10, R10, R5, RZ, 0x3c, !PT ;  /* 0x000000050a0a7212 */ /* 0x000fe400078e3cff */
[----:B--2---:R-:W-:-:S04]  /*29e0*/  SEL R0, RZ, 0x1, P0 ;  /* 0x00000001ff007807 */ /* 0x004fc80000000000 */
[----:B------:R-:W-:Y:S01]  /*29f0*/  LOP3.LUT R9, R9, R0, RZ, 0x3c, !PT ;  /* 0x0000000009097212 */ /* 0x000fe200078e3cff */
[----:B------:R-:W-:Y:S06]  /*2a00*/  @P3 BRA `(.L_x_46) ;  /* 0xfffffffc002c3947 */ /* 0x000fec000383ffff */
[----:B------:R-:W-:Y:S01]  /*2a10*/  ULEA UR5, UR6, UR37, 0x3 ;  /* 0x0000002506057291 */ /* 0x000fe2000f8e18ff */
[----:B------:R-:W-:-:S08]  /*2a20*/  SHF.L.U32 R3, R12, 0x1f, RZ ;  /* 0x0000001f0c037819 */ /* 0x000fd000000006ff */
[----:B------:R-:W1:Y:S02]  /*2a30*/  SYNCS.PHASECHK.TRANS64 P0, [UR5+0xa0], R3 ;  /* 0x0000a003ff0075a7 */ /* 0x000e640008001005 */
[----:B-1----:R-:W-:Y:S05]  /*2a40*/  @P0 BRA `(.L_x_47) ;  /* 0x0000000000080947 */ /* 0x002fea0003800000 */
[----:B------:R-:W1:Y:S02]  /*2a50*/  SYNCS.PHASECHK.TRANS64.TRYWAIT P0, [UR5+0xa0], R3 ;  /* 0x0000a003ff0075a7 */ /* 0x000e640008001105 */
[----:B-1----:R-:W-:Y:S05]  /*2a60*/  @!P0 BRA `(.L_x_48) ;  /* 0x0000005c00408947 */ /* 0x002fea0003800000 */
.L_x_47:
[----:B------:R-:W-:-:S04]  /*2a70*/  UIADD3 UR4, UPT, UPT, UR6, 0x1, URZ ;  /* 0x0000000106047890 */ /* 0x000fc8000fffe0ff */
[----:B------:R-:W-:-:S04]  /*2a80*/  UISETP.NE.AND UP0, UPT, UR4, 0x2, UPT ;  /* 0x000000020400788c */ /* 0x000fc8000bf05270 */
[----:B------:R-:W-:Y:S02]  /*2a90*/  USEL UR7, URZ, 0x1, UP0 ;  /* 0x00000001ff077887 */ /* 0x000fe40008000000 */
[----:B------:R-:W-:-:S04]  /*2aa0*/  USEL UR4, UR4, URZ, UP0 ;  /* 0x000000ff04047287 */ /* 0x000fc80008000000 */
[----:B------:R-:W-:Y:S01]  /*2ab0*/  ULEA UR4, UR4, UR37, 0x3 ;  /* 0x0000002504047291 */ /* 0x000fe2000f8e18ff */
[----:B-1----:R-:W-:-:S04]  /*2ac0*/  LOP3.LUT R3, R12, UR7, RZ, 0x3c, !PT ;  /* 0x000000070c037c12 */ /* 0x002fc8000f8e3cff */
[----:B------:R-:W-:-:S04]  /*2ad0*/  SHF.L.U32 R0, R3, 0x1f, RZ ;  /* 0x0000001f03007819 */ /* 0x000fc800000006ff */
[----:B------:R-:W1:Y:S02]  /*2ae0*/  SYNCS.PHASECHK.TRANS64 P0, [UR4+0xa0], R0 ;  /* 0x0000a000ff0075a7 */ /* 0x000e640008001004 */
[----:B-1----:R-:W-:Y:S05]  /*2af0*/  @P0 EXIT ;  /* 0x000000000000094d */ /* 0x002fea0003800000 */
[----:B------:R-:W-:Y:S02]  /*2b00*/  SHF.L.U32 R3, R3, 0x1f, RZ ;  /* 0x0000001f03037819 */ /* 0x000fe400000006ff */
[----:B------:R-:W-:-:S07]  /*2b10*/  MOV R0, UR4 ;  /* 0x0000000400007c02 */ /* 0x000fce0008000f00 */
.L_x_49:
[----:B-1----:R1:W2:Y:S02]  /*2b20*/  SYNCS.PHASECHK.TRANS64.TRYWAIT P0, [R0+URZ+0xa0], R3 ;  /* 0x0000a003000075a7 */ /* 0x0022a400080011ff */
[----:B--2---:R-:W-:Y:S05]  /*2b30*/  @!P0 NANOSLEEP.SYNCS 0x989680 ;  /* 0x009896800000895d */ /* 0x004fea0003900000 */
[----:B------:R-:W2:Y:S02]  /*2b40*/  @!P0 SYNCS.PHASECHK.TRANS64 P0, [R0+URZ+0xa0], R3 ;  /* 0x0000a003000085a7 */ /* 0x000ea400080010ff */
[----:B--2---:R-:W-:Y:S05]  /*2b50*/  @P0 EXIT ;  /* 0x000000000000094d */ /* 0x004fea0003800000 */
[----:B------:R-:W-:Y:S05]  /*2b60*/  BRA `(.L_x_49) ;  /* 0xfffffffc00ec7947 */ /* 0x000fea000383ffff */
.L_x_42:
[----:B------:R-:W-:-:S09]  /*2b70*/  UISETP.NE.AND UP1, UPT, UR8, URZ, UPT ;  /* 0x000000ff0800728c */ /* 0x000fd2000bf25270 */
[----:B------:R-:W-:Y:S05]  /*2b80*/  BRA.U UP1, `(.L_x_50) ;  /* 0x0000000d01ac7547 */ /* 0x000fea000b800000 */
[----:B------:R-:W-:Y:S01]  /*2b90*/  UMOV UR4, 0x40 ;  /* 0x0000004000047882 */ /* 0x000fe20000000000 */
[----:B------:R-:W-:Y:S01]  /*2ba0*/  NOP ;  /* 0x0000000000007918 */ /* 0x000fe20000000000 */
[----:B------:R-:W-:Y:S01]  /*2bb0*/  ULEA UR4, UR37, UR4, 0x18 ;  /* 0x0000000425047291 */ /* 0x000fe2000f8ec0ff */
[----:B------:R-:W-:Y:S02]  /*2bc0*/  UMOV UR5, 0x400 ;  /* 0x0000040000057882 */ /* 0x000fe40000000000 */
[----:B------:R-:W-:-:S06]  /*2bd0*/  ULEA UR37, UR37, UR5, 0x18 ;  /* 0x0000000525257291 */ /* 0x000fcc000f8ec0ff */
[----:B------:R-:W1:Y:S02]  /*2be0*/  LDS.U8 R0, [UR4+0x1c] ;  /* 0x00001c04ff007984 */ /* 0x000e640008000000 */
[----:B-1----:R-:W-:-:S13]  /*2bf0*/  ISETP.NE.AND P0, PT, R0, RZ, PT ;  /* 0x000000ff0000720c */ /* 0x002fda0003f05270 */
[----:B------:R-:W-:Y:S05]  /*2c00*/  @P0 BRA `(.L_x_51) ;  /* 0x0000000000580947 */ /* 0x000fea0003800000 */
[----:B------:R-:W-:-:S13]  /*2c10*/  ELECT P0, URZ, PT ;  /* 0x0000000000ff782f */ /* 0x000fda0003800000 */
[----:B------:R-:W-:Y:S05]  /*2c20*/  @!P0 BRA `(.L_x_52) ;  /* 0x0000000000608947 */ /* 0x000fea0003800000 */
[----:B------:R-:W-:Y:S01]  /*2c30*/  UMOV UR5, 0x10 ;  /* 0x0000001000057882 */ /* 0x000fe20000000000 */
[----:B------:R-:W-:Y:S01]  /*2c40*/  HFMA2 R0, -RZ, RZ, 0, 5.9604644775390625e-08 ;  /* 0x00000001ff007431 */ /* 0x000fe200000001ff */
[----:B------:R-:W-:-:S03]  /*2c50*/  MOV R2, 0xffff ;  /* 0x0000ffff00027802 */ /* 0x000fc60000000f00 */
[----:B------:R-:W-:Y:S04]  /*2c60*/  DEPBAR.LE SB1, 0x36 ;  /* 0x00009d800000791a */ /* 0x000fe80000000000 */
[----:B------:R-:W1:Y:S02]  /*2c70*/  UTCATOMSWS.FIND_AND_SET.ALIGN UP0, UR5, UR5 ;  /* 0x00000005000575e3 */ /* 0x000e640008000800 */
[----:B-1----:R-:W-:Y:S01]  /*2c80*/  MOV R3, UR5 ;  /* 0x0000000500037c02 */ /* 0x002fe20008000f00 */
[----:B------:R-:W-:Y:S06]  /*2c90*/  BRA.U UP0, `(.L_x_53) ;  /* 0x0000000100187547 */ /* 0x000fec000b800000 */
.L_x_54:
[----:B------:R-:W-:Y:S05]  /*2ca0*/  NANOSLEEP 0x64 ;  /* 0x000000640000795d */ /* 0x000fea0003800000 */
[----:B------:R-:W-:-:S05]  /*2cb0*/  UMOV UR5, 0x10 ;  /* 0x0000001000057882 */ /* 0x000fca0000000000 */
[----:B------:R-:W-:Y:S04]  /*2cc0*/  DEPBAR.LE SB1, 0x36 ;  /* 0x00009d800000791a */ /* 0x000fe80000000000 */
[----:B------:R-:W1:Y:S02]  /*2cd0*/  UTCATOMSWS.FIND_AND_SET.ALIGN UP0, UR5, UR5 ;  /* 0x00000005000575e3 */ /* 0x000e640008000800 */
[----:B-1----:R-:W-:Y:S01]  /*2ce0*/  MOV R3, UR5 ;  /* 0x0000000500037c02 */ /* 0x002fe20008000f00 */
[----:B------:R-:W-:Y:S05]  /*2cf0*/  BRA.U !UP0, `(.L_x_54) ;  /* 0xfffffffd08e87547 */ /* 0x000fea000b83ffff */
.L_x_53:
[-C--:B------:R-:W-:Y:S02]  /*2d00*/  SHF.L.U32 R2, R2, R3.reuse, RZ ;  /* 0x0000000302027219 */ /* 0x080fe400000006ff */
[----:B------:R-:W-:Y:S01]  /*2d10*/  SHF.L.U32 R0, R0, R3, RZ ;  /* 0x0000000300007219 */ /* 0x000fe200000006ff */
[----:B------:R-:W-:Y:S02]  /*2d20*/  IMAD.SHL.U32 R3, R3, 0x20, RZ ;  /* 0x0000002003037824 */ /* 0x000fe400078e00ff */
[----:B------:R1:W-:Y:S04]  /*2d30*/  ATOMS.OR RZ, [UR4+0x14], R2 ;  /* 0x00001402ffff798c */ /* 0x0003e8000b000004 */
[----:B------:R1:W-:Y:S04]  /*2d40*/  ATOMS.OR RZ, [UR4+0x18], R0 ;  /* 0x00001800ffff798c */ /* 0x0003e8000b000004 */
[----:B------:R1:W-:Y:S01]  /*2d50*/  STS [UR37+0x140], R3 ;  /* 0x00014003ff007988 */ /* 0x0003e20008000825 */
[----:B------:R-:W-:Y:S05]  /*2d60*/  BRA `(.L_x_52) ;  /* 0x0000000000107947 */ /* 0x000fea0003800000 */
.L_x_51:
[----:B------:R-:W-:Y:S02]  /*2d70*/  MOV R0, 0xffffffff ;  /* 0xffffffff00007802 */ /* 0x000fe40000000f00 */
[----:B------:R-:W-:-:S03]  /*2d80*/  MOV R2, 0x2db0 ;  /* 0x00002db000027802 */ /* 0x000fc60000000f00 */
[----:B------:R1:W-:Y:S04]  /*2d90*/  STS [UR37+0x140], R0 ;  /* 0x00014000ff007988 */ /* 0x0003e80008000825 */
[----:B-1-3-5:R-:W-:Y:S05]  /*2da0*/  CALL.REL.NOINC `($__internal_1_$__cuda_sm10x_tcgen05_guardrail_trap_phase_invalid_during_alloc) ;  /* 0x0000005c00fc7944 */ /* 0x02afea0003c00000 */
.L_x_52:
[----:B------:R-:W-:Y:S05]  /*2db0*/  WARPSYNC.ALL ;  /* 0x0000000000007948 */ /* 0x000fea0003800000 */
[----:B------:R-:W2:Y:S01]  /*2dc0*/  S2UR UR5, SR_CgaCtaId ;  /* 0x00000000000579c3 */ /* 0x000ea20000008800 */
[----:B------:R-:W-:Y:S01]  /*2dd0*/  UMOV UR4, 0x400 ;  /* 0x0000040000047882 */ /* 0x000fe20000000000 */
[----:B------:R-:W-:-:S06]  /*2de0*/  NOP ;  /* 0x0000000000007918 */ /* 0x000fcc0000000000 */
[----:B------:R-:W-:Y:S06]  /*2df0*/  BAR.ARV 0x6, 0xa0 ;  /* 0x0182800000007b1d */ /* 0x000fec0000002000 */
[----:B------:R-:W4:Y:S01]  /*2e00*/  LDCU UR7, c[0x0][0x38c] ;  /* 0x00007180ff0777ac */ /* 0x000f220008000800 */
[----:B------:R-:W-:Y:S01]  /*2e10*/  IMAD.MOV.U32 R11, RZ, RZ, 0x1 ;  /* 0x00000001ff0b7424 */ /* 0x000fe200078e00ff */
[----:B------:R-:W-:Y:S01]  /*2e20*/  CS2R R8, SRZ ;  /* 0x0000000000087805 */ /* 0x000fe2000001ff00 */
[----:B------:R-:W-:Y:S01]  /*2e30*/  IMAD.MOV.U32 R10, RZ, RZ, RZ ;  /* 0x000000ffff0a7224 */ /* 0x000fe200078e00ff */
[----:B------:R-:W3:Y:S01]  /*2e40*/  LDCU UR6, c[0x0][0x38c] ;  /* 0x00007180ff0677ac */ /* 0x000ee20008000800 */
[----:B------:R-:W-:Y:S01]  /*2e50*/  UMOV UR13, URZ ;  /* 0x000000ff000d7c82 */ /* 0x000fe20008000000 */
[----:B------:R-:W-:Y:S01]  /*2e60*/  UMOV UR12, URZ ;  /* 0x000000ff000c7c82 */ /* 0x000fe20008000000 */
[----:B--2---:R-:W-:Y:S01]  /*2e70*/  ULEA UR5, UR5, UR4, 0x18 ;  /* 0x0000000405057291 */ /* 0x004fe2000f8ec0ff */
[----:B------:R-:W-:Y:S01]  /*2e80*/  UMOV UR24, 0x0 ;  /* 0x0000000000187882 */ /* 0x000fe20000000000 */
[----:B------:R-:W-:-:S02]  /*2e90*/  UMOV UR25, 0x8218490 ;  /* 0x0821849000197882 */ /* 0x000fc40000000000 */
[----:B------:R-:W-:Y:S02]  /*2ea0*/  UIADD3 UR15, UPT, UPT, UR5, 0x8400, URZ ;  /* 0x00008400050f7890 */ /* 0x000fe4000fffe0ff */
[----:B------:R-:W-:Y:S02]  /*2eb0*/  UIADD3 UR14, UPT, UPT, UR5, 0x20400, URZ ;  /* 0x00020400050e7890 */ /* 0x000fe4000fffe0ff */
[----:B----4-:R-:W-:Y:S01]  /*2ec0*/  UIADD3 UR7, UPT, UPT, UR7, 0x7f, URZ ;  /* 0x0000007f07077890 */ /* 0x010fe2000fffe0ff */
[----:B-1----:R-:W1:Y:S01]  /*2ed0*/  LDS R0, [UR5+0x140] ;  /* 0x00014005ff007984 */ /* 0x002e620008000800 */
[----:B------:R-:W-:Y:S02]  /*2ee0*/  USHF.R.U32.HI UR15, URZ, 0x4, UR15 ;  /* 0x00000004ff0f7899 */ /* 0x000fe4000801160f */
[----:B------:R-:W-:Y:S02]  /*2ef0*/  USHF.R.S32.HI UR4, URZ, 0x1f, UR7 ;  /* 0x0000001fff047899 */ /* 0x000fe40008011407 */
[----:B------:R-:W-:-:S02]  /*2f00*/  USHF.R.U32.HI UR14, URZ, 0x4, UR14 ;  /* 0x00000004ff0e7899 */ /* 0x000fc4000801160e */
[----:B------:R-:W-:Y:S01]  /*2f10*/  ULEA.HI UR4, UR4, UR7, URZ, 0x7 ;  /* 0x0000000704047291 */ /* 0x000fe2000f8f38ff */
[----:B------:R-:W-:Y:S01]  /*2f20*/  UMOV UR22, 0x0 ;  /* 0x0000000000167882 */ /* 0x000fe20000000000 */
[----:B------:R-:W-:Y:S02]  /*2f30*/  UMOV UR23, 0x8218490 ;  /* 0x0821849000177882 */ /* 0x000fe40000000000 */
[----:B------:R-:W-:Y:S02]  /*2f40*/  USHF.R.S32.HI UR4, URZ, 0x7, UR4 ;  /* 0x00000007ff047899 */ /* 0x000fe40008011404 */
[----:B------:R-:W-:Y:S02]  /*2f50*/  ULOP3.LUT UR15, UR15, 0x3fff, URZ, 0xc0, !UPT ;  /* 0x00003fff0f0f7892 */ /* 0x000fe4000f8ec0ff */
[----:B------:R-:W-:Y:S02]  /*2f60*/  UISETP.LT.AND UP0, UPT, UR4, 0x1, UPT ;  /* 0x000000010400788c */ /* 0x000fe4000bf01270 */
[----:B------:R-:W-:-:S02]  /*2f70*/  ULOP3.LUT UR14, UR14, 0x3fff, URZ, 0xc0, !UPT ;  /* 0x00003fff0e0e7892 */ /* 0x000fc4000f8ec0ff */
[----:B------:R-:W-:Y:S02]  /*2f80*/  USEL UR9, UR4, 0x1, !UP0 ;  /* 0x0000000104097887 */ /* 0x000fe4000c000000 */
[----:B---3--:R-:W-:Y:S02]  /*2f90*/  UISETP.GE.AND UP3, UPT, UR6, 0x1, UPT ;  /* 0x000000010600788c */ /* 0x008fe4000bf66270 */
[----:B------:R-:W-:Y:S01]  /*2fa0*/  UIADD3 UR9, UPT, UPT, -UR9, URZ, URZ ;  /* 0x000000ff09097290 */ /* 0x000fe2000fffe1ff */
[----:B------:R-:W-:Y:S01]  /*2fb0*/  UMOV UR20, 0x0 ;  /* 0x0000000000147882 */ /* 0x000fe20000000000 */
[----:B------:R-:W-:Y:S01]  /*2fc0*/  UMOV UR21, 0x8218490 ;  /* 0x0821849000157882 */ /* 0x000fe20000000000 */
[----:B------:R-:W-:Y:S01]  /*2fd0*/  UMOV UR18, 0x0 ;  /* 0x0000000000127882 */ /* 0x000fe20000000000 */
[----:B------:R-:W-:Y:S01]  /*2fe0*/  UMOV UR19, 0x8218490 ;  /* 0x0821849000137882 */ /* 0x000fe20000000000 */
[----:B-1----:R-:W-:-:S15]  /*2ff0*/  R2UR UR16, R0 ;  /* 0x00000000001072ca */ /* 0x002fde00000e0000 */
.L_x_61:
[----:B------:R-:W-:Y:S02]  /*3000*/  LEA R0, R10, UR5, 0x3 ;  /* 0x000000050a007c11 */ /* 0x000fe4000f8e18ff */
[----:B------:R-:W-:Y:S02]  /*3010*/  SHF.L.U32 R5, R9, 0x1f, RZ ;  /* 0x0000001f09057819 */ /* 0x000fe400000006ff */
[----:B------:R-:W-:Y:S01]  /*3020*/  PLOP3.LUT P0, PT, PT, PT, UP3, 0x80, 0x8 ;  /* 0x000000000008781c */ /* 0x000fe20003f0f038 */
[----:B------:R-:W-:Y:S01]  /*3030*/  VIADD R3, R0, 0xa0 ;  /* 0x000000a000037836 */ /* 0x000fe20000000000 */
[----:B-1----:R-:W1:Y:S02]  /*3040*/  SYNCS.PHASECHK.TRANS64.TRYWAIT P1, [R0+URZ+0x90], R5 ;  /* 0x00009005000075a7 */ /* 0x002e6400080211ff */
[----:B-1-3--:R-:W-:Y:S09]  /*3050*/  @!P1 BRA `(.L_x_55) ;  /* 0x0000005400dc9947 */ /* 0x00aff20003800000 */
.L_x_127:
[----:B------:R-:W-:Y:S01]  /*3060*/  LEA R4, R10, UR5, 0x4 ;  /* 0x000000050a047c11 */ /* 0x000fe2000f8e20ff */
[----:B------:R-:W-:Y:S01]  /*3070*/  @UP3 ULEA UR6, UR12, UR5, 0x3 ;  /* 0x000000050c063291 */ /* 0x000fe2000f8e18ff */
[----:B------:R-:W-:Y:S01]  /*3080*/  PLOP3.LUT P2, PT, PT, PT, PT, 0x80, 0x8 ;  /* 0x000000000008781c */ /* 0x000fe20003f4f070 */
[----:B------:R-:W-:Y:S01]  /*3090*/  ULEA UR7, UR13, UR5, 0x3 ;  /* 0x000000050d077291 */ /* 0x000fe2000f8e18ff */
[----:B------:R-:W-:Y:S01]  /*30a0*/  PRMT R3, RZ, 0x654, R3 ;  /* 0x00000654ff037816 */ /* 0x000fe20000000003 */
[----:B------:R-:W-:Y:S01]  /*30b0*/  ULEA UR8, UR13, UR16, 0x7 ;  /* 0x000000100d087291 */ /* 0x000fe2000f8e38ff */
[----:B-1----:R-:W1:Y:S01]  /*30c0*/  LDS.128 R4, [R4+0x120] ;  /* 0x0001200004047984 */ /* 0x002e620000000c00 */
[----:B------:R-:W-:Y:S02]  /*30d0*/  @P0 SHF.L.U32 R2, R8, 0x1f, RZ ;  /* 0x0000001f08020819 */ /* 0x000fe400000006ff */
[----:B------:R-:W-:Y:S01]  /*30e0*/  SHF.L.U32 R0, R11, 0x1f, RZ ;  /* 0x0000001f0b007819 */ /* 0x000fe200000006ff */
[----:B------:R-:W-:Y:S01]  /*30f0*/  @!PT LDS RZ, [RZ] ;  /* 0x00000000fffff984 */ /* 0x000fe20000000800 */
[----:B------:R-:W-:Y:S01]  /*3100*/  @!PT LDS RZ, [RZ] ;  /* 0x00000000fffff984 */ /* 0x000fe20000000800 */
[----:B------:R-:W-:Y:S01]  /*3110*/  @!PT LDS RZ, [RZ] ;  /* 0x00000000fffff984 */ /* 0x000fe20000000800 */
[----:B------:R-:W-:Y:S01]  /*3120*/  @!PT LDS RZ, [RZ] ;  /* 0x00000000fffff984 */ /* 0x000fe20000000800 */
[----:B------:R2:W-:Y:S06]  /*3130*/  MEMBAR.ALL.CTA ;  /* 0x0000000000007992 */ /* 0x0005ec0000008000 */
[----:B--2---:R-:W2:Y:S02]  /*3140*/  FENCE.VIEW.ASYNC.S ;  /* 0x00000000000073c6 */ /* 0x004ea40000000000 */
[----:B--2---:R2:W-:Y:S01]  /*3150*/  SYNCS.ARRIVE.TRANS64.RED.A1T0 RZ, [R3+URZ], RZ ;  /* 0x000000ff03ff79a7 */ /* 0x0045e200081004ff */
[----:B------:R2:W3:Y:S01]  /*3160*/  @P0 SYNCS.PHASECHK.TRANS64.TRYWAIT P2, [UR6], R2 ;  /* 0x00000002ff0005a7 */ /* 0x0004e20008041106 */
[----:B-1----:R-:W-:Y:S01]  /*3170*/  LOP3.LUT P1, RZ, R6, 0x1, RZ, 0xc0, !PT ;  /* 0x0000000106ff7812 */ /* 0x002fe2000782c0ff */
[----:B------:R-:W1:Y:S02]  /*3180*/  SYNCS.PHASECHK.TRANS64.TRYWAIT P0, [UR7+0xd0], R0 ;  /* 0x0000d000ff0075a7 */ /* 0x000e640008001107 */
[----:B-123--:R-:W-:Y:S10]  /*3190*/  @!P0 BRA `(.L_x_56) ;  /* 0x0000005400a08947 */ /* 0x00eff40003800000 */
.L_x_129:
[----:B------:R-:W-:Y:S01]  /*31a0*/  IADD3 R10, PT, PT, R10, 0x1, RZ ;  /* 0x000000010a0a7810 */ /* 0x000fe20007ffe0ff */
[----:B------:R-:W-:Y:S06]  /*31b0*/  BRA.U !UP3, `(.L_x_57) ;  /* 0x000000010bc07547 */ /* 0x000fec000b800000 */
[----:B------:R-:W-:Y:S01]  /*31c0*/  UPLOP3.LUT UP4, UPT, UPT, UPT, UPT, 0x40, 0x4 ;  /* 0x000000000004789c */ /* 0x000fe20003f8e870 */
[----:B------:R-:W-:Y:S01]  /*31d0*/  UMOV UR11, UR9 ;  /* 0x00000009000b7c82 */ /* 0x000fe20008000000 */
[----:B------:R-:W-:Y:S01]  /*31e0*/  UMOV UR10, UR4 ;  /* 0x00000004000a7c82 */ /* 0x000fe20008000000 */
[----:B------:R-:W-:-:S08]  /*31f0*/  UMOV UR17, UR12 ;  /* 0x0000000c00117c82 */ /* 0x000fd00008000000 */
.L_x_60:
[----:B------:R-:W-:Y:S02]  /*3200*/  UIADD3 UR11, UPT, UPT, UR11, 0x1, URZ ;  /* 0x000000010b0b7890 */ /* 0x000fe4000fffe0ff */
[----:B--2---:R-:W-:Y:S02]  /*3210*/  ULEA UR6, UR17, UR5, 0x3 ;  /* 0x0000000511067291 */ /* 0x004fe4000f8e18ff */
[----:B------:R-:W-:Y:S01]  /*3220*/  UISETP.NE.AND UP0, UPT, UR11, URZ, UPT ;  /* 0x000000ff0b00728c */ /* 0x000fe2000bf05270 */
[----:B---3--:R-:W-:Y:S10]  /*3230*/  @P2 BRA `(.L_x_58) ;  /* 0x00000000000c2947 */ /* 0x008ff40003800000 */
[----:B-1----:R-:W-:Y:S04]  /*3240*/  SHF.L.U32 R3, R8, 0x1f, RZ ;  /* 0x0000001f08037819 */ /* 0x002fe800000006ff */
[----:B------:R-:W1:Y:S02]  /*3250*/  SYNCS.PHASECHK.TRANS64.TRYWAIT P0, [UR6], R3 ;  /* 0x00000003ff0075a7 */ /* 0x000e640008001106 */
[----:B-1----:R-:W-:Y:S05]  /*3260*/  @!P0 BRA `(.L_x_59) ;  /* 0x0000005400848947 */ /* 0x002fea0003800000 */
.L_x_58:
[----:B------:R-:W-:Y:S01]  /*3270*/  UISETP.NE.AND UP1, UPT, UR10, 0x1, UPT ;  /* 0x000000010a00788c */ /* 0x000fe2000bf25270 */
[----:B------:R-:W-:Y:S01]  /*3280*/  PLOP3.LUT P2, PT, PT, PT, PT, 0x80, 0x8 ;  /* 0x000000000008781c */ /* 0x000fe20003f4f070 */
[----:B------:R-:W-:Y:S02]  /*3290*/  UIADD3 UR12, UPT, UPT, UR17, 0x1, URZ ;  /* 0x00000001110c7890 */ /* 0x000fe4000fffe0ff */
[----:B------:R-:W-:Y:S02]  /*32a0*/  ULEA UR28, UR17, UR15, 0xa ;  /* 0x0000000f111c7291 */ /* 0x000fe4000f8e50ff */
[----:B------:R-:W-:Y:S01]  /*32b0*/  UISETP.NE.AND UP2, UPT, UR12, 0x6, UPT ;  /* 0x000000060c00788c */ /* 0x000fe2000bf45270 */
[----:B------:R-:W-:Y:S01]  /*32c0*/  PLOP3.LUT P0, PT, PT, PT, UP1, 0x80, 0x8 ;  /* 0x000000000008781c */ /* 0x000fe20003f0f018 */
[----:B------:R-:W-:Y:S02]  /*32d0*/  UIADD3 UR40, UPT, UPT, UR28, 0x100, URZ ;  /* 0x000001001c287890 */ /* 0x000fe4000fffe0ff */
[----:B------:R-:W-:Y:S02]  /*32e0*/  USEL UR27, URZ, 0x1, UP2 ;  /* 0x00000001ff1b7887 */ /* 0x000fe40009000000 */
[----:B------:R-:W-:Y:S02]  /*32f0*/  USEL UR12, UR12, URZ, UP2 ;  /* 0x000000ff0c0c7287 */ /* 0x000fe40009000000 */
[----:B------:R-:W-:Y:S02]  /*3300*/  UIADD3 UR36, UPT, UPT, UR28, 0x200, URZ ;  /* 0x000002001c247890 */ /* 0x000fe4000fffe0ff */
[----:B------:R-:W-:Y:S01]  /*3310*/  @UP1 ULEA UR26, UR12, UR5, 0x3 ;  /* 0x000000050c1a1291 */ /* 0x000fe2000f8e18ff */
[----:B------:R-:W-:Y:S01]  /*3320*/  LOP3.LUT R8, R8, UR27, RZ, 0x3c, !PT ;  /* 0x0000001b08087c12 */ /* 0x000fe2000f8e3cff */
[----:B------:R-:W-:Y:S02]  /*3330*/  UIADD3 UR32, UPT, UPT, UR28, 0x300, URZ ;  /* 0x000003001c207890 */ /* 0x000fe4000fffe0ff */
[----:B------:R-:W-:Y:S01]  /*3340*/  UIADD3 UR6, UPT, UPT, UR6, 0x30, URZ ;  /* 0x0000003006067890 */ /* 0x000fe2000fffe0ff */
[----:B-1----:R-:W-:Y:S01]  /*3350*/  @P0 SHF.L.U32 R0, R8, 0x1f, RZ ;  /* 0x0000001f08000819 */ /* 0x002fe200000006ff */
[----:B------:R-:W-:Y:S01]  /*3360*/  UIADD3 UR10, UPT, UPT, UR10, -0x1, URZ ;  /* 0xffffffff0a0a7890 */ /* 0x000fe2000fffe0ff */
[----:B------:R-:W-:Y:S02]  /*3370*/  UMOV UR29, 0x40004040 ;  /* 0x40004040001d7882 */ /* 0x000fe40000000000 */
[----:B------:R2:W3:Y:S01]  /*3380*/  @P0 SYNCS.PHASECHK.TRANS64.TRYWAIT P2, [UR26], R0 ;  /* 0x00000000ff0005a7 */ /* 0x0004e2000804111a */
[----:B------:R-:W-:Y:S01]  /*3390*/  ULEA UR26, UR17, UR14, 0xa ;  /* 0x0000000e111a7291 */ /* 0x000fe2000f8e50ff */
[----:B------:R-:W-:Y:S01]  /*33a0*/  UMOV UR27, 0x40004040 ;  /* 0x40004040001b7882 */ /* 0x000fe20000000000 */
[----:B------:R-:W-:Y:S02]  /*33b0*/  UMOV UR41, 0x40004040 ;  /* 0x4000404000297882 */ /* 0x000fe40000000000 */
[----:B------:R-:W-:Y:S02]  /*33c0*/  UIADD3 UR38, UPT, UPT, UR26, 0x100, URZ ;  /* 0x000001001a267890 */ /* 0x000fe4000fffe0ff */
[----:B------:R-:W-:Y:S02]  /*33d0*/  UIADD3 UR34, UPT, UPT, UR26, 0x200, URZ ;  /* 0x000002001a227890 */ /* 0x000fe4000fffe0ff */
[----:B------:R-:W-:Y:S01]  /*33e0*/  UIADD3 UR30, UPT, UPT, UR26, 0x300, URZ ;  /* 0x000003001a1e7890 */ /* 0x000fe2000fffe0ff */
[----:B------:R2:W-:Y:S01]  /*33f0*/  UTCQMMA gdesc[UR28], gdesc[UR26], tmem[UR8], tmem[UR24], idesc[UR25], UP4 ;  /* 0x00ff181a1c0075ea */ /* 0x0005e2000a000308 */
[----:B------:R-:W-:Y:S01]  /*3400*/  UPLOP3.LUT UP4, UPT, UPT, UPT, UPT, 0x80, 0x8 ;  /* 0x000000000008789c */ /* 0x000fe20003f8f070 */
[----:B------:R-:W-:Y:S01]  /*3410*/  UMOV UR39, 0x40004040 ;  /* 0x4000404000277882 */ /* 0x000fe20000000000 */
[----:B------:R-:W-:Y:S01]  /*3420*/  UMOV UR37, 0x40004040 ;  /* 0x4000404000257882 */ /* 0x000fe20000000000 */
[----:B------:R2:W-:Y:S01]  /*3430*/  UTCQMMA gdesc[UR40], gdesc[UR38], tmem[UR8], tmem[UR22], idesc[UR23], UPT ;  /* 0x00ff1626280075ea */ /* 0x0005e2000b800308 */
[----:B------:R-:W-:Y:S01]  /*3440*/  UMOV UR35, 0x40004040 ;  /* 0x4000404000237882 */ /* 0x000fe20000000000 */
[----:B------:R-:W-:Y:S01]  /*3450*/  UMOV UR33, 0x40004040 ;  /* 0x4000404000217882 */ /* 0x000fe20000000000 */
[----:B------:R-:W-:Y:S01]  /*3460*/  UMOV UR31, 0x40004040 ;  /* 0x40004040001f7882 */ /* 0x000fe20000000000 */
[----:B------:R2:W-:Y:S01]  /*3470*/  UTCQMMA gdesc[UR36], gdesc[UR34], tmem[UR8], tmem[UR20], idesc[UR21], UPT ;  /* 0x00ff1422240075ea */ /* 0x0005e2000b800308 */
[----:B------:R2:W-:Y:S01]  /*3480*/  UTCQMMA gdesc[UR32], gdesc[UR30], tmem[UR8], tmem[UR18], idesc[UR19], UPT ;  /* 0x00ff121e200075ea */ /* 0x0005e2000b800308 */
[----:B------:R2:W-:Y:S01]  /*3490*/  UTCBAR [UR6], URZ ;  /* 0x000000ff060073e9 */ /* 0x0005e200080000ff */
[----:B------:R-:W-:Y:S01]  /*34a0*/  UMOV UR17, UR12 ;  /* 0x0000000c00117c82 */ /* 0x000fe20008000000 */
[----:B------:R-:W-:Y:S05]  /*34b0*/  BRA.U UP0, `(.L_x_60) ;  /* 0xfffffffd00507547 */ /* 0x000fea000b83ffff */
.L_x_57:
[----:B------:R-:W-:Y:S01]  /*34c0*/  UIADD3 UR13, UPT, UPT, UR13, 0x1, URZ ;  /* 0x000000010d0d7890 */ /* 0x000fe2000fffe0ff */
[C---:B------:R-:W-:Y:S01]  /*34d0*/  ISETP.NE.AND P0, PT, R10.reuse, 0x2, PT ;  /* 0x000000020a00780c */ /* 0x040fe20003f05270 */
[----:B------:R-:W-:Y:S02]  /*34e0*/  UIADD3 UR7, UPT, UPT, UR7, 0xb0, URZ ;  /* 0x000000b007077890 */ /* 0x000fe4000fffe0ff */
[----:B------:R-:W-:Y:S01]  /*34f0*/  UISETP.NE.AND UP0, UPT, UR13, 0x4, UPT ;  /* 0x000000040d00788c */ /* 0x000fe2000bf05270 */
[----:B-12---:R-:W-:Y:S02]  /*3500*/  SEL R0, RZ, 0x1, P0 ;  /* 0x00000001ff007807 */ /* 0x006fe40000000000 */
[----:B------:R-:W-:Y:S01]  /*3510*/  SEL R10, R10, RZ, P0 ;  /* 0x000000ff0a0a7207 */ /* 0x000fe20000000000 */
[----:B------:R-:W-:Y:S01]  /*3520*/  USEL UR6, URZ, 0x1, UP0 ;  /* 0x00000001ff067887 */ /* 0x000fe20008000000 */
[----:B------:R-:W-:Y:S01]  /*3530*/  LOP3.LUT R9, R9, R0, RZ, 0x3c, !PT ;  /* 0x0000000009097212 */ /* 0x000fe200078e3cff */
[----:B------:R-:W-:Y:S01]  /*3540*/  USEL UR13, UR13, URZ, UP0 ;  /* 0x000000ff0d0d7287 */ /* 0x000fe20008000000 */
[----:B------:R1:W-:Y:S03]  /*3550*/  UTCBAR [UR7], URZ ;  /* 0x000000ff070073e9 */ /* 0x0003e600080000ff */
[----:B------:R-:W-:Y:S01]  /*3560*/  LOP3.LUT R11, R11, UR6, RZ, 0x3c, !PT ;  /* 0x000000060b0b7c12 */ /* 0x000fe2000f8e3cff */
[----:B------:R-:W-:Y:S07]  /*3570*/  @P1 BRA `(.L_x_61) ;  /* 0xfffffff800a01947 */ /* 0x000fee000383ffff */
[----:B------:R-:W2:Y:S01]  /*3580*/  S2UR UR4, SR_CgaCtaId ;  /* 0x00000000000479c3 */ /* 0x000ea20000008800 */
[----:B------:R-:W-:Y:S01]  /*3590*/  ELECT P0, URZ, PT ;  /* 0x0000000000ff782f */ /* 0x000fe20003800000 */
[----:B------:R-:W-:Y:S01]  /*35a0*/  IMAD.MOV.U32 R0, RZ, RZ, 0x1 ;  /* 0x00000001ff007424 */ /* 0x000fe200078e00ff */
[----:B------:R-:W-:Y:S01]  /*35b0*/  UIADD3 UR5, UPT, UPT, UR5, 0xd0, URZ ;  /* 0x000000d005057890 */ /* 0x000fe2000fffe0ff */
[----:B------:R-:W-:Y:S01]  /*35c0*/  SHF.L.U32 R3, R11, 0x1f, RZ ;  /* 0x0000001f0b037819 */ /* 0x000fe200000006ff */
[----:B------:R-:W-:-:S03]  /*35d0*/  UMOV UR6, 0x40 ;  /* 0x0000004000067882 */ /* 0x000fc60000000000 */
[----:B------:R-:W-:Y:S01]  /*35e0*/  UVIRTCOUNT.DEALLOC.SMPOOL 0x80 ;  /* 0x000000800000784c */ /* 0x000fe20000000000 */
[----:B--2---:R-:W-:Y:S02]  /*35f0*/  ULEA UR4, UR4, UR6, 0x18 ;  /* 0x0000000604047291 */ /* 0x004fe4000f8ec0ff */
[----:B------:R-:W-:-:S07]  /*3600*/  ULEA UR6, UR13, UR5, 0x3 ;  /* 0x000000050d067291 */ /* 0x000fce000f8e18ff */
[----:B------:R2:W-:Y:S02]  /*3610*/  @P0 STS.U8 [UR4+0x1c], R0 ;  /* 0x00001c00ff000988 */ /* 0x0005e40008000004 */
[----:B------:R-:W4:Y:S02]  /*3620*/  SYNCS.PHASECHK.TRANS64.TRYWAIT P0, [UR6], R3 ;  /* 0x00000003ff0075a7 */ /* 0x000f240008001106 */
[----:B--2-4-:R-:W-:Y:S05]  /*3630*/  @!P0 BRA `(.L_x_62) ;  /* 0x0000005000a88947 */ /* 0x014fea0003800000 */
.L_x_132:
[----:B-1----:R-:W-:-:S04]  /*3640*/  UIADD3 UR7, UPT, UPT, UR13, 0x1, URZ ;  /* 0x000000010d077890 */ /* 0x002fc8000fffe0ff */
[----:B------:R-:W-:-:S04]  /*3650*/  UISETP.NE.AND UP0, UPT, UR7, 0x4, UPT ;  /* 0x000000040700788c */ /* 0x000fc8000bf05270 */
[----:B------:R-:W-:Y:S02]  /*3660*/  USEL UR8, URZ, 0x1, UP0 ;  /* 0x00000001ff087887 */ /* 0x000fe40008000000 */
[----:B------:R-:W-:-:S04]  /*3670*/  USEL UR7, UR7, URZ, UP0 ;  /* 0x000000ff07077287 */ /* 0x000fc80008000000 */
[----:B------:R-:W-:Y:S01]  /*3680*/  ULEA UR6, UR7, UR5, 0x3 ;  /* 0x0000000507067291 */ /* 0x000fe2000f8e18ff */
[----:B------:R-:W-:-:S04]  /*3690*/  LOP3.LUT R2, R11, UR8, RZ, 0x3c, !PT ;  /* 0x000000080b027c12 */ /* 0x000fc8000f8e3cff */
[----:B--2---:R-:W-:-:S04]  /*36a0*/  SHF.L.U32 R3, R2, 0x1f, RZ ;  /* 0x0000001f02037819 */ /* 0x004fc800000006ff */
[----:B------:R-:W1:Y:S02]  /*36b0*/  SYNCS.PHASECHK.TRANS64.TRYWAIT P0, [UR6], R3 ;  /* 0x00000003ff0075a7 */ /* 0x000e640008001106 */
[----:B-1----:R-:W-:Y:S05]  /*36c0*/  @!P0 BRA `(.L_x_63) ;  /* 0x00000050009c8947 */ /* 0x002fea0003800000 */
.L_x_134:
        /* <DEDUP_REMOVED lines=9> */
.L_x_136:
[----:B------:R-:W-:-:S04]  /*3760*/  UIADD3 UR7, UPT, UPT, UR7, 0x1, URZ ;  /* 0x0000000107077890 */ /* 0x000fc8000fffe0ff */
[----:B------:R-:W-:-:S04]  /*3770*/  UISETP.NE.AND UP0, UPT, UR7, 0x4, UPT ;  /* 0x000000040700788c */ /* 0x000fc8000bf05270 */
[----:B------:R-:W-:Y:S02]  /*3780*/  USEL UR6, URZ, 0x1, UP0 ;  /* 0x00000001ff067887 */ /* 0x000fe40008000000 */
[----:B------:R-:W-:-:S04]  /*3790*/  USEL UR7, UR7, URZ, UP0 ;  /* 0x000000ff07077287 */ /* 0x000fc80008000000 */
[----:B------:R-:W-:Y:S01]  /*37a0*/  ULEA UR7, UR7, UR5, 0x3 ;  /* 0x0000000507077291 */ /* 0x000fe2000f8e18ff */
[----:B-1----:R-:W-:-:S04]  /*37b0*/  LOP3.LUT R3, R2, UR6, RZ, 0x3c, !PT ;  /* 0x0000000602037c12 */ /* 0x002fc8000f8e3cff */
[----:B------:R-:W-:-:S04]  /*37c0*/  SHF.L.U32 R3, R3, 0x1f, RZ ;  /* 0x0000001f03037819 */ /* 0x000fc800000006ff */
[----:B------:R-:W1:Y:S02]  /*37d0*/  SYNCS.PHASECHK.TRANS64.TRYWAIT P0, [UR7], R3 ;  /* 0x00000003ff0075a7 */ /* 0x000e640008001107 */
[----:B-1----:R-:W-:Y:S05]  /*37e0*/  @!P0 BRA `(.L_x_65) ;  /* 0x0000005000848947 */ /* 0x002fea0003800000 */
.L_x_138:
[----:B------:R-:W-:Y:S01]  /*37f0*/  NOP ;  /* 0x0000000000007918 */ /* 0x000fe20000000000 */
[----:B-1----:R-:W1:Y:S01]  /*3800*/  LDS R0, [UR4+0x14] ;  /* 0x00001404ff007984 */ /* 0x002e620008000800 */
[----:B------:R-:W-:Y:S01]  /*3810*/  ULOP3.LUT UR6, UR16, 0xffff, URZ, 0xc0, !UPT ;  /* 0x0000ffff10067892 */ /* 0x000fe2000f8ec0ff */
[----:B------:R-:W-:Y:S01]  /*3820*/  UMOV UR8, 0xffff ;  /* 0x0000ffff00087882 */ /* 0x000fe20000000000 */
[----:B------:R-:W-:Y:S02]  /*3830*/  UMOV UR5, 0x1 ;  /* 0x0000000100057882 */ /* 0x000fe40000000000 */
[----:B------:R-:W-:-:S04]  /*3840*/  USHF.R.U32.HI UR6, URZ, 0x5, UR6 ;  /* 0x00000005ff067899 */ /* 0x000fc80008011606 */
[----:B------:R-:W-:Y:S02]  /*3850*/  USHF.L.U32 UR8, UR8, UR6, URZ ;  /* 0x0000000608087299 */ /* 0x000fe400080006ff */
[----:B------:R-:W-:-:S04]  /*3860*/  USHF.L.U32 UR5, UR5, UR6, URZ ;  /* 0x0000000605057299 */ /* 0x000fc800080006ff */
[----:B-1----:R-:W-:-:S04]  /*3870*/  LOP3.LUT R0, R0, UR8, RZ, 0xc0, !PT ;  /* 0x0000000800007c12 */ /* 0x002fc8000f8ec0ff */
[----:B------:R-:W-:-:S13]  /*3880*/  ISETP.NE.AND P0, PT, R0, UR8, PT ;  /* 0x0000000800007c0c */ /* 0x000fda000bf05270 */
[----:B------:R-:W-:Y:S05]  /*3890*/  @P0 BRA `(.L_x_66) ;  /* 0x0000000000580947 */ /* 0x000fea0003800000 */
[----:B------:R-:W1:Y:S02]  /*38a0*/  LDS R0, [UR4+0x18] ;  /* 0x00001804ff007984 */ /* 0x000e640008000800 */
[----:B-1----:R-:W-:-:S04]  /*38b0*/  LOP3.LUT R0, R0, UR5, RZ, 0xc0, !PT ;  /* 0x0000000500007c12 */ /* 0x002fc8000f8ec0ff */
[----:B------:R-:W-:-:S13]  /*38c0*/  ISETP.NE.AND P0, PT, R0, UR5, PT ;  /* 0x0000000500007c0c */ /* 0x000fda000bf05270 */
[----:B------:R-:W-:Y:S05]  /*38d0*/  @P0 BRA `(.L_x_67) ;  /* 0x00000000003c0947 */ /* 0x000fea0003800000 */
[----:B------:R-:W1:Y:S01]  /*38e0*/  S2R R2, SR_LANEID ;  /* 0x0000000000027919 */ /* 0x000e620000000000 */
[----:B------:R-:W-:Y:S01]  /*38f0*/  ULOP3.LUT UR8, URZ, UR8, URZ, 0x33, !UPT ;  /* 0x00000008ff087292 */ /* 0x000fe2000f8e33ff */
[----:B------:R-:W-:Y:S01]  /*3900*/  LOP3.LUT R4, RZ, UR5, RZ, 0x33, !PT ;  /* 0x00000005ff047c12 */ /* 0x000fe2000f8e33ff */
[----:B------:R-:W-:Y:S02]  /*3910*/  VOTEU.ANY UR7, UPT, PT ;  /* 0x0000000000077886 */ /* 0x000fe400038e0100 */
[----:B------:R-:W-:Y:S01]  /*3920*/  UFLO.U32 UR7, UR7 ;  /* 0x00000007000772bd */ /* 0x000fe200080e0000 */
[----:B------:R-:W2:Y:S01]  /*3930*/  REDUX UR5, R4 ;  /* 0x00000000040573c4 */ /* 0x000ea20000000000 */
[----:B------:R-:W-:-:S06]  /*3940*/  IMAD.U32 R0, RZ, RZ, UR8 ;  /* 0x00000008ff007e24 */ /* 0x000fcc000f8e00ff */
[----:B------:R4:W-:Y:S01]  /*3950*/  UTCATOMSWS.AND URZ, UR8 ;  /* 0x0000000800ff79e3 */ /* 0x0009e20008000000 */
[----:B------:R-:W3:Y:S01]  /*3960*/  REDUX UR6, R0 ;  /* 0x00000000000673c4 */ /* 0x000ee20000000000 */
[----:B-1----:R-:W-:Y:S01]  /*3970*/  ISETP.EQ.U32.AND P0, PT, R2, UR7, PT ;  /* 0x0000000702007c0c */ /* 0x002fe2000bf02070 */
[----:B--2---:R-:W-:Y:S01]  /*3980*/  IMAD.U32 R2, RZ, RZ, UR5 ;  /* 0x00000005ff027e24 */ /* 0x004fe2000f8e00ff */
[----:B---3--:R-:W-:-:S11]  /*3990*/  MOV R3, UR6 ;  /* 0x0000000600037c02 */ /* 0x008fd60008000f00 */
[----:B------:R4:W-:Y:S04]  /*39a0*/  @P0 ATOMS.AND RZ, [UR4+0x14], R3 ;  /* 0x00001403ffff098c */ /* 0x0009e8000a800004 */
[----:B------:R4:W-:Y:S01]  /*39b0*/  @P0 ATOMS.AND RZ, [UR4+0x18], R2 ;  /* 0x00001802ffff098c */ /* 0x0009e2000a800004 */
[----:B------:R-:W-:Y:S05]  /*39c0*/  BRA `(.L_x_68) ;  /* 0x0000000000147947 */ /* 0x000fea0003800000 */
.L_x_67:
[----:B------:R-:W-:Y:S02]  /*39d0*/  MOV R2, 0x39f0 ;  /* 0x000039f000027802 */ /* 0x000fe40000000f00 */
[----:B---3-5:R-:W-:Y:S05]  /*39e0*/  CALL.REL.NOINC `($__internal_0_$__cuda_sm10x_tcgen05_guardrail_trap_col_being_dealloced_not_returned_by_alloc) ;  /* 0x0000005000e07944 */ /* 0x028fea0003c00000 */
[----:B------:R-:W-:Y:S05]  /*39f0*/  BRA `(.L_x_68) ;  /* 0x0000000000087947 */ /* 0x000fea0003800000 */
.L_x_66:
[----:B------:R-:W-:Y:S02]  /*3a00*/  MOV R2, 0x3a20 ;  /* 0x00003a2000027802 */ /* 0x000fe40000000f00 */
[----:B---3-5:R-:W-:Y:S05]  /*3a10*/  CALL.REL.NOINC `($__internal_2_$__cuda_sm10x_tcgen05_guardrail_trap_unallocated_columns_being_dealloced) ;  /* 0x0000005000ec7944 */ /* 0x028fea0003c00000 */
.L_x_68:
[----:B------:R-:W-:Y:S01]  /*3a20*/  NOP ;  /* 0x0000000000007918 */ /* 0x000fe20000000000 */
[----:B----4-:R-:W-:Y:S05]  /*3a30*/  EXIT ;  /* 0x000000000000794d */ /* 0x010fea0003800000 */
.L_x_50:
[----:B------:R-:W-:-:S09]  /*3a40*/  UISETP.NE.OR UP2, UPT, UR8, 0x3, !UP2 ;  /* 0x000000030800788c */ /* 0x000fd2000d745670 */
[----:B------:R-:W-:Y:S05]  /*3a50*/  BRA.U UP2, `(.L_x_69) ;  /* 0x0000000d02407547 */ /* 0x000fea000b800000 */
[----:B------:R-:W1:Y:S01]  /*3a60*/  LDC R0, c[0x0][0xb30] ;  /* 0x0002cc00ff007b82 */ /* 0x000e620000000800 */
[----:B------:R-:W2:Y:S01]  /*3a70*/  LDCU.64 UR8, c[0x0][0x888] ;  /* 0x00011100ff0877ac */ /* 0x000ea20008000a00 */
[----:B------:R-:W-:Y:S02]  /*3a80*/  HFMA2 R29, -RZ, RZ, 0, 0 ;  /* 0x00000000ff1d7431 */ /* 0x000fe400000001ff */
[----:B------:R-:W-:Y:S01]  /*3a90*/  IMAD.MOV.U32 R31, RZ, RZ, 0x1 ;  /* 0x00000001ff1f7424 */ /* 0x000fe200078e00ff */
[----:B------:R-:W-:Y:S01]  /*3aa0*/  MOV R23, 0x2000 ;  /* 0x0000200000177802 */ /* 0x000fe20000000f00 */
[----:B------:R-:W4:Y:S01]  /*3ab0*/  LDCU.64 UR4, c[0x0][0x890] ;  /* 0x00011200ff0477ac */ /* 0x000f220008000a00 */
[----:B------:R-:W-:Y:S01]  /*3ac0*/  IMAD.MOV.U32 R30, RZ, RZ, RZ ;  /* 0x000000ffff1e7224 */ /* 0x000fe200078e00ff */
[----:B------:R-:W3:Y:S01]  /*3ad0*/  LDC R19, c[0x0][0x370] ;  /* 0x0000dc00ff137b82 */ /* 0x000ee20000000800 */
[----:B------:R-:W-:Y:S01]  /*3ae0*/  UMOV UR7, 0x400 ;  /* 0x0000040000077882 */ /* 0x000fe20000000000 */
[----:B------:R-:W-:-:S02]  /*3af0*/  UPLOP3.LUT UP1, UPT, UPT, UPT, UPT, 0x40, 0x4 ;  /* 0x000000000004789c */ /* 0x000fc40003f2e870 */
[----:B------:R-:W-:-:S04]  /*3b00*/  ULEA UR7, UR37, UR7, 0x18 ;  /* 0x0000000725077291 */ /* 0x000fc8000f8ec0ff */
[----:B------:R-:W3:Y:S01]  /*3b10*/  LDC R2, c[0x0][0xb0c] ;  /* 0x0002c300ff027b82 */ /* 0x000ee20000000800 */
[----:B------:R-:W-:Y:S02]  /*3b20*/  UIADD3 UR13, UPT, UPT, UR7, 0x68, URZ ;  /* 0x00000068070d7890 */ /* 0x000fe4000fffe0ff */
[----:B--2---:R-:W-:Y:S02]  /*3b30*/  UISETP.NE.U32.AND UP2, UPT, UR8, URZ, UPT ;  /* 0x000000ff0800728c */ /* 0x004fe4000bf45070 */
[----:B------:R-:W-:Y:S02]  /*3b40*/  UIADD3 UR17, UPT, UPT, UR7, 0x60, URZ ;  /* 0x0000006007117890 */ /* 0x000fe4000fffe0ff */
[----:B----4-:R-:W-:Y:S01]  /*3b50*/  UISETP.NE.U32.AND UP3, UPT, UR4, URZ, UPT ;  /* 0x000000ff0400728c */ /* 0x010fe2000bf65070 */
[----:B------:R-:W2:Y:S01]  /*3b60*/  LDC R18, c[0x0][0xb20] ;  /* 0x0002c800ff127b82 */ /* 0x000ea20000000800 */
[----:B-1----:R-:W-:Y:S01]  /*3b70*/  ISETP.NE.AND P1, PT, R0, 0x1, PT ;  /* 0x000000010000780c */ /* 0x002fe20003f25270 */
[----:B------:R-:W-:-:S02]  /*3b80*/  UISETP.NE.AND.EX UP2, UPT, UR9, URZ, UPT, UP2 ;  /* 0x000000ff0900728c */ /* 0x000fc4000bf45320 */
[----:B------:R-:W-:Y:S02]  /*3b90*/  UPRMT UR13, UR37, 0x654, UR13 ;  /* 0x00000654250d7896 */ /* 0x000fe4000800000d */
[----:B------:R-:W-:Y:S02]  /*3ba0*/  UISETP.NE.AND.EX UP3, UPT, UR5, URZ, UPT, UP3 ;  /* 0x000000ff0500728c */ /* 0x000fe4000bf65330 */
[----:B------:R-:W1:Y:S08]  /*3bb0*/  LDC.64 R32, c[0x0][0x348] ;  /* 0x0000d200ff207b82 */ /* 0x000e700000000a00 */
[----:B------:R-:W4:Y:S08]  /*3bc0*/  LDC.64 R16, c[0x0][0xb10] ;  /* 0x0002c400ff107b82 */ /* 0x000f300000000a00 */
[----:B------:R-:W1:Y:S08]  /*3bd0*/  LDC.64 R6, c[0x0][0xb18] ;  /* 0x0002c600ff067b82 */ /* 0x000e700000000a00 */
[----:B------:R-:W1:Y:S08]  /*3be0*/  LDC.64 R4, c[0x0][0xb28] ;  /* 0x0002ca00ff047b82 */ /* 0x000e700000000a00 */
[----:B--23--:R-:W1:Y:S02]  /*3bf0*/  LDC R22, c[0x0][0x374] ;  /* 0x0000dd00ff167b82 */ /* 0x00ce640000000800 */
.L_x_78:
[C---:B------:R-:W-:Y:S02]  /*3c00*/  LEA R0, R30.reuse, UR7, 0x3 ;  /* 0x000000071e007c11 */ /* 0x040fe4000f8e18ff */
[----:B------:R-:W-:Y:S02]  /*3c10*/  SHF.L.U32 R3, R29, 0x1f, RZ ;  /* 0x0000001f1d037819 */ /* 0x000fe400000006ff */
[----:B------:R-:W-:Y:S02]  /*3c20*/  LEA R24, R30, UR7, 0x4 ;  /* 0x000000071e187c11 */ /* 0x000fe4000f8e20ff */
[----:B--2---:R-:W2:Y:S02]  /*3c30*/  SYNCS.PHASECHK.TRANS64.TRYWAIT P0, [R0+URZ+0x90], R3 ;  /* 0x00009003000075a7 */ /* 0x004ea400080011ff */
[----:B--2---:R-:W-:Y:S05]  /*3c40*/  @!P0 BRA `(.L_x_70) ;  /* 0x0000004c00848947 */ /* 0x004fea0003800000 */
.L_x_139:
[----:B------:R-:W-:Y:S01]  /*3c50*/  ISETP.GE.AND P0, PT, R72, 0x1, PT ;  /* 0x000000014800780c */ /* 0x000fe20003f06270 */
[----:B------:R-:W3:Y:S01]  /*3c60*/  LDS.128 R24, [R24+0x120] ;  /* 0x0001200018187984 */ /* 0x000ee20000000c00 */
[----:B--2---:R-:W-:Y:S01]  /*3c70*/  VIADD R0, R0, 0xa0 ;  /* 0x000000a000007836 */ /* 0x004fe20000000000 */
[----:B------:R-:W-:Y:S01]  /*3c80*/  @!PT LDS RZ, [RZ] ;  /* 0x00000000fffff984 */ /* 0x000fe20000000800 */
[----:B------:R-:W-:Y:S01]  /*3c90*/  @!PT LDS RZ, [RZ] ;  /* 0x00000000fffff984 */ /* 0x000fe20000000800 */
[----:B------:R-:W-:Y:S01]  /*3ca0*/  @!PT LDS RZ, [RZ] ;  /* 0x00000000fffff984 */ /* 0x000fe20000000800 */
[----:B------:R-:W-:Y:S01]  /*3cb0*/  @!PT LDS RZ, [RZ] ;  /* 0x00000000fffff984 */ /* 0x000fe20000000800 */
[----:B------:R2:W-:Y:S06]  /*3cc0*/  MEMBAR.ALL.CTA ;  /* 0x0000000000007992 */ /* 0x0005ec0000008000 */
[----:B--2---:R-:W2:Y:S01]  /*3cd0*/  FENCE.VIEW.ASYNC.S ;  /* 0x00000000000073c6 */ /* 0x004ea20000000000 */
[----:B------:R-:W-:Y:S04]  /*3ce0*/  PRMT R0, RZ, 0x654, R0 ;  /* 0x00000654ff007816 */ /* 0x000fe80000000000 */
[----:B--2---:R2:W-:Y:S01]  /*3cf0*/  SYNCS.ARRIVE.TRANS64.RED.A1T0 RZ, [R0+URZ], RZ ;  /* 0x000000ff00ff79a7 */ /* 0x0045e200081004ff */
[----:B---3--:R-:W-:Y:S11]  /*3d00*/  LOP3.LUT P3, RZ, R26, 0x1, RZ, 0xc0, !PT ;  /* 0x000000011aff7812 */ /* 0x008ff6000786c0ff */
[----:B------:R-:W-:Y:S02]  /*3d10*/  @!UPT UIADD3 URZ, UPT, UPT, URZ, URZ, URZ ;  /* 0x000000fffffff290 */ /* 0x000fe4000fffe0ff */
[----:B------:R-:W-:Y:S02]  /*3d20*/  @P3 MOV R13, R24 ;  /* 0x00000018000d3202 */ /* 0x000fe40000000f00 */
[----:B------:R-:W-:Y:S01]  /*3d30*/  @P3 LOP3.LUT R8, R25, 0xffff, RZ, 0xc0, !PT ;  /* 0x0000ffff19083812 */ /* 0x000fe200078ec0ff */
[----:B--2---:R-:W-:Y:S06]  /*3d40*/  @!P0 BRA `(.L_x_71) ;  /* 0x0000000000a48947 */ /* 0x004fec0003800000 */
[----:B-1----:R-:W-:Y:S01]  /*3d50*/  IMAD.HI.U32 R35, R22, R7, RZ ;  /* 0x0000000716237227 */ /* 0x002fe200078e00ff */
[----:B------:R-:W-:Y:S02]  /*3d60*/  ISETP.NE.AND P0, PT, R6, 0x1, PT ;  /* 0x000000010600780c */ /* 0x000fe40003f05270 */
[----:B------:R-:W-:Y:S01]  /*3d70*/  ISETP.NE.AND P2, PT, R72, 0x1, PT ;  /* 0x000000014800780c */ /* 0x000fe20003f45270 */
[----:B----4-:R-:W-:Y:S01]  /*3d80*/  IMAD.HI.U32 R34, R19, R16, RZ ;  /* 0x0000001013227227 */ /* 0x010fe200078e00ff */
[----:B------:R-:W-:Y:S02]  /*3d90*/  SHF.R.U32.HI R35, RZ, R18, R35 ;  /* 0x00000012ff237219 */ /* 0x000fe40000011623 */
[----:B------:R-:W-:Y:S01]  /*3da0*/  ISETP.NE.AND P4, PT, R2, 0x1, PT ;  /* 0x000000010200780c */ /* 0x000fe20003f85270 */
[----:B------:R-:W-:Y:S01]  /*3db0*/  IMAD.HI.U32 R36, R13, R16, RZ ;  /* 0x000000100d247227 */ /* 0x000fe200078e00ff */
[----:B------:R-:W-:Y:S02]  /*3dc0*/  SHF.R.U32.HI R34, RZ, R17, R34 ;  /* 0x00000011ff227219 */ /* 0x000fe40000011622 */
[----:B------:R-:W-:Y:S01]  /*3dd0*/  SEL R3, R22, R35, !P0 ;  /* 0x0000002316037207 */ /* 0x000fe20004000000 */
[C---:B------:R-:W-:Y:S01]  /*3de0*/  IMAD.HI.U32 R35, R8.reuse, R7, RZ ;  /* 0x0000000708237227 */ /* 0x040fe200078e00ff */
[----:B------:R-:W-:Y:S02]  /*3df0*/  SEL R11, R19, R34, !P4 ;  /* 0x00000022130b7207 */ /* 0x000fe40006000000 */
[----:B------:R-:W-:Y:S01]  /*3e00*/  SHF.R.U32.HI R36, RZ, R17, R36 ;  /* 0x00000011ff247219 */ /* 0x000fe20000011624 */
[----:B------:R-:W-:Y:S01]  /*3e10*/  IMAD.HI.U32 R38, R3, R4, RZ ;  /* 0x0000000403267227 */ /* 0x000fe200078e00ff */
[----:B------:R-:W-:Y:S03]  /*3e20*/  SHF.R.U32.HI R35, RZ, R18, R35 ;  /* 0x00000012ff237219 */ /* 0x000fe60000011623 */
[----:B------:R-:W-:Y:S01]  /*3e30*/  IMAD.HI.U32 R34, R11, R4, RZ ;  /* 0x000000040b227227 */ /* 0x000fe200078e00ff */
[----:B------:R-:W-:Y:S02]  /*3e40*/  @P2 SHF.R.U32.HI R3, RZ, R5, R38 ;  /* 0x00000005ff032219 */ /* 0x000fe40000011626 */
[----:B------:R-:W-:Y:S02]  /*3e50*/  SEL R9, R8, R35, !P0 ;  /* 0x0000002308097207 */ /* 0x000fe40004000000 */
[----:B------:R-:W-:Y:S01]  /*3e60*/  @P2 SHF.R.U32.HI R11, RZ, R5, R34 ;  /* 0x00000005ff0b2219 */ /* 0x000fe20000011622 */
[C---:B------:R-:W-:Y:S01]  /*3e70*/  IMAD R10, R72.reuse, R3, RZ ;  /* 0x00000003480a7224 */ /* 0x040fe200078e02ff */
[----:B------:R-:W-:Y:S01]  /*3e80*/  SEL R3, R13, R36, !P4 ;  /* 0x000000240d037207 */ /* 0x000fe20006000000 */
[C---:B------:R-:W-:Y:S03]  /*3e90*/  IMAD.HI.U32 R14, R9.reuse, R4, RZ ;  /* 0x00000004090e7227 */ /* 0x040fe600078e00ff */
[----:B------:R-:W-:Y:S01]  /*3ea0*/  ISETP.GE.AND P0, PT, R9, R10, PT ;  /* 0x0000000a0900720c */ /* 0x000fe20003f06270 */
[C---:B------:R-:W-:Y:S01]  /*3eb0*/  IMAD R12, R72.reuse, R11, RZ ;  /* 0x0000000b480c7224 */ /* 0x040fe200078e02ff */
[-C--:B------:R-:W-:Y:S04]  /*3ec0*/  SHF.R.U32.HI R14, RZ, R5.reuse, R14 ;  /* 0x00000005ff0e7219 */ /* 0x080fe8000001160e */
[----:B------:R-:W-:Y:S02]  /*3ed0*/  ISETP.GE.OR P0, PT, R3, R12, P0 ;  /* 0x0000000c0300720c */ /* 0x000fe40000706670 */
[----:B------:R-:W-:Y:S05]  /*3ee0*/  SEL R15, R9, R14, !P2 ;  /* 0x0000000e090f7207 */ /* 0x000fea0005000000 */
[----:B------:R-:W-:Y:S04]  /*3ef0*/  IMAD.MOV R14, RZ, RZ, -R15 ;  /* 0x000000ffff0e7224 */ /* 0x000fe800078e0a0f */
[----:B------:R-:W-:Y:S02]  /*3f00*/  IMAD R14, R72, R14, R9 ;  /* 0x0000000e480e7224 */ /* 0x000fe400078e0209 */
[C---:B------:R-:W-:Y:S05]  /*3f10*/  @!P0 IMAD.HI.U32 R10, R3.reuse, R4, RZ ;  /* 0x00000004030a8227 */ /* 0x040fea00078e00ff */
[----:B------:R-:W-:Y:S04]  /*3f20*/  @!P0 SHF.R.U32.HI R10, RZ, R5, R10 ;  /* 0x00000005ff0a8219 */ /* 0x000fe8000001160a */
[----:B------:R-:W-:Y:S01]  /*3f30*/  @!P0 SEL R0, R3, R10, !P2 ;  /* 0x0000000a03008207 */ /* 0x000fe20005000000 */
[----:B------:R-:W-:Y:S03]  /*3f40*/  IMAD.MOV R10, RZ, RZ, -R3 ;  /* 0x000000ffff0a7224 */ /* 0x000fe600078e0a03 */
[----:B------:R-:W-:Y:S01]  /*3f50*/  @!P0 IADD3 R15, PT, PT, R15, -R0, RZ ;  /* 0x800000000f0f8210 */ /* 0x000fe20007ffe0ff */
[----:B------:R-:W-:Y:S01]  /*3f60*/  @!P0 IMAD R0, R11, R14, R0 ;  /* 0x0000000e0b008224 */ /* 0x000fe200078e0200 */
[----:B------:R-:W-:Y:S01]  /*3f70*/  IADD3 R11, PT, PT, -R9, RZ, RZ ;  /* 0x000000ff090b7210 */ /* 0x000fe20007ffe1ff */
[----:B------:R-:W-:Y:S02]  /*3f80*/  IMAD R13, R2, R10, R13 ;  /* 0x0000000a020d7224 */ /* 0x000fe400078e020d */
[----:B------:R-:W-:Y:S02]  /*3f90*/  @!P0 IMAD R9, R15, R72, R3 ;  /* 0x000000480f098224 */ /* 0x000fe400078e0203 */
[----:B------:R-:W-:Y:S02]  /*3fa0*/  @!P0 IMAD.MOV.U32 R3, RZ, RZ, R0 ;  /* 0x000000ffff038224 */ /* 0x000fe400078e0000 */
[----:B------:R-:W-:Y:S02]  /*3fb0*/  IMAD R8, R6, R11, R8 ;  /* 0x0000000b06087224 */ /* 0x000fe400078e0208 */
[----:B------:R-:W-:Y:S02]  /*3fc0*/  IMAD R13, R3, R2, R13 ;  /* 0x00000002030d7224 */ /* 0x000fe400078e020d */
[----:B------:R-:W-:Y:S02]  /*3fd0*/  IMAD R8, R9, R6, R8 ;  /* 0x0000000609087224 */ /* 0x000fe400078e0208 */
.L_x_71:
[----:B------:R-:W-:Y:S05]  /*3fe0*/  BRA.U UP1, `(.L_x_72) ;  /* 0x0000000101107547 */ /* 0x000fea000b800000 */
[----:B------:R-:W-:Y:S04]  /*3ff0*/  MOV R0, UR6 ;  /* 0x0000000600007c02 */ /* 0x000fe80008000f00 */
[----:B------:R-:W-:Y:S04]  /*4000*/  SHF.L.U32 R3, R0, 0x1f, RZ ;  /* 0x0000001f00037819 */ /* 0x000fe800000006ff */
[----:B------:R-:W2:Y:S02]  /*4010*/  SYNCS.PHASECHK.TRANS64.TRYWAIT P0, [UR7+0x88], R3 ;  /* 0x00008803ff0075a7 */ /* 0x000ea40008001107 */
[----:B--2---:R-:W-:Y:S05]  /*4020*/  @!P0 BRA `(.L_x_73) ;  /* 0x0000004800a08947 */ /* 0x004fea0003800000 */
.L_x_72:
[----:B------:R-:W-:Y:S02]  /*4030*/  R2UR UR19, R21 ;  /* 0x00000000151372ca */ /* 0x000fe400000e0000 */
[----:B------:R-:W-:Y:S02]  /*4040*/  R2UR UR18, R20 ;  /* 0x00000000141272ca */ /* 0x000fe400000e0000 */
[----:B------:R-:W-:Y:S02]  /*4050*/  ISETP.NE.U32.AND P2, PT, RZ, UR4, PT ;  /* 0x00000004ff007c0c */ /* 0x000fe4000bf45070 */
[----:B------:R-:W-:Y:S02]  /*4060*/  SHF.L.U32 R12, R31, 0x1f, RZ ;  /* 0x0000001f1f0c7819 */ /* 0x000fe400000006ff */
[----:B------:R-:W-:Y:S05]  /*4070*/  ISETP.NE.AND.EX P2, PT, RZ, UR5, PT, P2 ;  /* 0x00000005ff007c0c */ /* 0x000fea000bf45320 */
[----:B------:R-:W-:Y:S02]  /*4080*/  USHF.L.U32 UR19, UR19, 0x7, URZ ;  /* 0x0000000713137899 */ /* 0x000fe400080006ff */
[----:B------:R-:W-:Y:S01]  /*4090*/  USHF.L.U32 UR18, UR18, 0x7, URZ ;  /* 0x0000000712127899 */ /* 0x000fe200080006ff */
[----:B------:R-:W-:Y:S11]  /*40a0*/  BRA.U !UP3, `(.L_x_74) ;  /* 0x000000010b347547 */ /* 0x000ff6000b800000 */
[----:B------:R-:W-:Y:S01]  /*40b0*/  UPLOP3.LUT UP0, UPT, UPT, UPT, UP2, 0x80, 0x8 ;  /* 0x000000000008789c */ /* 0x000fe20003f0f020 */
[----:B--2---:R-:W-:Y:S02]  /*40c0*/  HFMA2 R0, -RZ, RZ, 0, 5.9604644775390625e-08 ;  /* 0x00000001ff007431 */ /* 0x004fe400000001ff */
[----:B------:R-:W-:Y:S03]  /*40d0*/  IMAD.MOV.U32 R171, RZ, RZ, 0x1 ;  /* 0x00000001ffab7424 */ /* 0x000fe600078e00ff */
[----:B------:R-:W-:Y:S05]  /*40e0*/  PLOP3.LUT P0, PT, PT, PT, UP0, 0x80, 0x8 ;  /* 0x000000000008781c */ /* 0x000fea0003f0f008 */
[----:B------:R-:W2:Y:S01]  /*40f0*/  @UP0 LDCU.64 UR10, c[0x0][0x888] ;  /* 0x00011100ff0a07ac */ /* 0x000ea20008000a00 */
[----:B------:R-:W-:Y:S07]  /*4100*/  @UP0 UIMAD UR8, UR36, UR4, URZ ;  /* 0x00000004240802a4 */ /* 0x000fee000f8e02ff */
[----:B------:R-:W-:Y:S01]  /*4110*/  @!P0 PRMT R171, R0, 0x7610, R171 ;  /* 0x0000761000ab8816 */ /* 0x000fe200000000ab */
[----:B--2---:R-:W-:Y:S03]  /*4120*/  @UP0 UIMAD.WIDE UR10, UR8, 0x4, UR10 ;  /* 0x00000004080a08a5 */ /* 0x004fe6000f8e020a */
[----:B------:R-:W2:Y:S03]  /*4130*/  @!UP0 LDCU UR8, c[0x0][0x880] ;  /* 0x00011000ff0887ac */ /* 0x000ea60008000800 */
[----:B------:R-:W-:Y:S01]  /*4140*/  IMAD.U32 R10, RZ, RZ, UR10 ;  /* 0x0000000aff0a7e24 */ /* 0x000fe2000f8e00ff */
[----:B------:R-:W-:Y:S05]  /*4150*/  MOV R11, UR11 ;  /* 0x0000000b000b7c02 */ /* 0x000fea0008000f00 */
[----:B-----5:R3:W5:Y:S02]  /*4160*/  @P0 LDG.E R81, desc[UR46][R10.64] ;  /* 0x0000002e0a510981 */ /* 0x020764000c1e1900 */
[----:B--23--:R-:W-:Y:S07]  /*4170*/  @!P0 IMAD.U32 R81, RZ, RZ, UR8 ;  /* 0x00000008ff518e24 */ /* 0x00cfee000f8e00ff */
.L_x_74:
[----:B-----5:R-:W-:Y:S01]  /*4180*/  @!P2 FSETP.EQ.AND P0, PT, R81, RZ, PT ;  /* 0x000000ff5100a20b */ /* 0x020fe20003f02000 */
[----:B------:R-:W-:Y:S01]  /*4190*/  @!UPT UIADD3 URZ, UPT, UPT, URZ, URZ, URZ ;  /* 0x000000fffffff290 */ /* 0x000fe2000fffe0ff */
[----:B------:R-:W-:Y:S11]  /*41a0*/  @!P2 BRA `(.L_x_75) ;  /* 0x000000000014a947 */ /* 0x000ff60003800000 */
[----:B------:R-:W-:Y:S02]  /*41b0*/  LOP3.LUT P2, RZ, R171, 0xff, RZ, 0xc0, !PT ;  /* 0x000000ffabff7812 */ /* 0x000fe4000784c0ff */
[----:B------:R-:W-:Y:S04]  /*41c0*/  PLOP3.LUT P0, PT, PT, PT, UP0, 0x80, 0x8 ;  /* 0x000000000008781c */ /* 0x000fe80003f0f008 */
[----:B------:R-:W-:Y:S07]  /*41d0*/  PLOP3.LUT P0, PT, P0, PT, PT, 0x8, 0x80 ;  /* 0x000000000080781c */ /* 0x000fee000070e170 */
[----:B------:R-:W-:Y:S11]  /*41e0*/  @P2 FSETP.EQ.AND P0, PT, R81, RZ, PT ;  /* 0x000000ff5100220b */ /* 0x000ff60003f02000 */
[----:B------:R-:W-:Y:S02]  /*41f0*/  @!UPT UIADD3 URZ, UPT, UPT, URZ, URZ, URZ ;  /* 0x000000fffffff290 */ /* 0x000fe4000fffe0ff */
.L_x_75:
[----:B------:R-:W3:Y:S01]  /*4200*/  SYNCS.PHASECHK.TRANS64.TRYWAIT P2, [UR7+0x70], R12 ;  /* 0x0000700cff0075a7 */ /* 0x000ee20008041107 */
[----:B------:R-:W-:Y:S04]  /*4210*/  ELECT P4, URZ, PT ;  /* 0x0000000000ff782f */ /* 0x000fe80003880000 */
[----:B------:R-:W-:Y:S11]  /*4220*/  PLOP3.LUT P4, PT, P0, P4, PT, 0xf2, 0x2f ;  /* 0x00000000002f781c */ /* 0x000ff60000789e72 */
[----:B------:R-:W-:Y:S02]  /*4230*/  @!UPT UIADD3 URZ, UPT, UPT, URZ, URZ, URZ ;  /* 0x000000fffffff290 */ /* 0x000fe4000fffe0ff */
[----:B-1----:R-:W-:Y:S05]  /*4240*/  @!P4 IADD3 R21, P0, PT, R32, 0x580, RZ ;  /* 0x000005802015c810 */ /* 0x002fea0007f1e0ff */
[----:B------:R-:W-:Y:S01]  /*4250*/  @!P4 IMAD.X R20, RZ, RZ, R33, P0 ;  /* 0x000000ffff14c224 */ /* 0x000fe200000e0621 */
[----:B---3--:R-:W-:Y:S07]  /*4260*/  @!P2 BRA `(.L_x_76) ;  /* 0x000000480028a947 */ /* 0x008fee0003800000 */
.L_x_142:
[----:B------:R-:W3:Y:S01]  /*4270*/  LDC.64 R14, c[0x0][0xb10] ;  /* 0x0002c400ff0e7b82 */ /* 0x000ee20000000a00 */
[----:B------:R-:W-:Y:S01]  /*4280*/  @!P4 R2UR UR8, R20 ;  /* 0x000000001408c2ca */ /* 0x000fe200000e0000 */
[----:B------:R-:W-:Y:S01]  /*4290*/  VOTEU.ALL UP1, P4 ;  /* 0x0000000000ff7886 */ /* 0x000fe20002020000 */
[----:B------:R-:W-:Y:S01]  /*42a0*/  @!P4 R2UR UR9, R21 ;  /* 0x000000001509c2ca */ /* 0x000fe200000e0000 */
[----:B------:R-:W-:Y:S01]  /*42b0*/  UMOV UR10, 0x0 ;  /* 0x00000000000a7882 */ /* 0x000fe20000000000 */
[----:B------:R-:W-:Y:S03]  /*42c0*/  UMOV UR11, 0x10000000 ;  /* 0x10000000000b7882 */ /* 0x000fe60000000000 */
[----:B------:R-:W5:Y:S01]  /*42d0*/  LDC.64 R10, c[0x0][0xb18] ;  /* 0x0002c600ff0a7b82 */ /* 0x000f620000000a00 */
[----:B------:R-:W-:Y:S01]  /*42e0*/  @!UP1 UIADD3 UR16, UPT, UPT, UR7, 0x200, URZ ;  /* 0x0000020007109890 */ /* 0x000fe2000fffe0ff */
[----:B------:R-:W-:Y:S01]  /*42f0*/  @P3 SHF.R.U32.HI R28, RZ, 0x10, R25 ;  /* 0x00000010ff1c3819 */ /* 0x000fe20000011619 */
[----:B------:R-:W-:Y:S01]  /*4300*/  VOTEU.ALL UP1, P4 ;  /* 0x0000000000ff7886 */ /* 0x000fe20002020000 */
[----:B------:R-:W-:Y:S01]  /*4310*/  UMOV UR20, UR36 ;  /* 0x0000002400147c82 */ /* 0x000fe20008000000 */
[----:B------:R-:W-:Y:S03]  /*4320*/  VIADD R30, R30, 0x1 ;  /* 0x000000011e1e7836 */ /* 0x000fe60000000000 */
[----:B--2---:R-:W2:Y:S01]  /*4330*/  @!P1 LDC R0, c[0x0][0xb20] ;  /* 0x0002c800ff009b82 */ /* 0x004ea20000000800 */
[----:B------:R-:W-:Y:S01]  /*4340*/  IMAD.U32 R21, RZ, RZ, UR8 ;  /* 0x00000008ff157e24 */ /* 0x000fe2000f8e00ff */
[----:B------:R-:W-:Y:S06]  /*4350*/  UPRMT UR8, UR37, 0x654, UR17 ;  /* 0x0000065425087896 */ /* 0x000fec0008000011 */
[----:B-1----:R-:W1:Y:S01]  /*4360*/  @!P1 LDC R3, c[0x0][0xb0c] ;  /* 0x0002c300ff039b82 */ /* 0x002e620000000800 */
[----:B------:R-:W-:Y:S01]  /*4370*/  IMAD.U32 R20, RZ, RZ, UR9 ;  /* 0x00000009ff147e24 */ /* 0x000fe2000f8e00ff */
[----:B------:R-:W-:Y:S04]  /*4380*/  @!P4 R2UR UR15, R21 ;  /* 0x00000000150fc2ca */ /* 0x000fe800000e0000 */
[----:B------:R-:W-:Y:S01]  /*4390*/  @!P4 R2UR UR14, R20 ;  /* 0x00000000140ec2ca */ /* 0x000fe200000e0000 */
[----:B------:R-:W-:Y:S11]  /*43a0*/  @!P4 IMAD.MOV.U32 R20, RZ, RZ, 0x2000 ;  /* 0x00002000ff14c424 */ /* 0x000ff600078e00ff */
[----:B------:R-:W-:Y:S01]  /*43b0*/  @!UPT UIADD3 URZ, UPT, UPT, URZ, URZ, URZ ;  /* 0x000000fffffff290 */ /* 0x000fe2000fffe0ff */
[----:B------:R1:W-:Y:S01]  /*43c0*/  @!UP1 UTMALDG.3D [UR16], [UR14], desc[UR10] ;  /* 0x00000a100e0095b4 */ /* 0x0003e20008011000 */
[----:B------:R1:W-:Y:S02]  /*43d0*/  @!P4 SYNCS.ARRIVE.TRANS64.RED.A0TR RZ, [UR7+0x60], R20 ;  /* 0x00006014ffffc9a7 */ /* 0x0003e40008300407 */
[----:B-1----:R-:W-:Y:S01]  /*43e0*/  @!P1 ISETP.NE.AND P2, PT, R3, 0x1, PT ;  /* 0x000000010300980c */ /* 0x002fe20003f45270 */
[C---:B---3--:R-:W-:Y:S01]  /*43f0*/  @!P1 IMAD.HI.U32 R14, R13.reuse, R14, RZ ;  /* 0x0000000e0d0e9227 */ /* 0x048fe200078e00ff */
[----:B-----5:R-:W-:Y:S03]  /*4400*/  @!P1 ISETP.NE.AND P0, PT, R10, 0x1, PT ;  /* 0x000000010a00980c */ /* 0x020fe60003f05270 */
[C---:B------:R-:W-:Y:S01]  /*4410*/  @!P1 IMAD.HI.U32 R11, R8.reuse, R11, RZ ;  /* 0x0000000b080b9227 */ /* 0x040fe200078e00ff */
[----:B------:R-:W-:Y:S04]  /*4420*/  @!P1 SHF.R.U32.HI R14, RZ, R15, R14 ;  /* 0x0000000fff0e9219 */ /* 0x000fe8000001160e */
[----:B--2---:R-:W-:Y:S01]  /*4430*/  @!P1 SHF.R.U32.HI R9, RZ, R0, R11 ;  /* 0x00000000ff099219 */ /* 0x004fe2000001160b */
[----:B------:R-:W-:Y:S01]  /*4440*/  SYNCS.ARRIVE.TRANS64.RED.A1T0 RZ, [UR8], RZ ;  /* 0x000000ffffff79a7 */ /* 0x000fe20008100408 */
[----:B------:R-:W-:Y:S02]  /*4450*/  @!P1 SEL R14, R13, R14, !P2 ;  /* 0x0000000e0d0e9207 */ /* 0x000fe40005000000 */
[----:B------:R-:W-:Y:S01]  /*4460*/  @!P1 SEL R9, R8, R9, !P0 ;  /* 0x0000000908099207 */ /* 0x000fe20004000000 */
[----:B------:R-:W1:Y:S04]  /*4470*/  SYNCS.PHASECHK.TRANS64.TRYWAIT P5, [UR7+0x78], R12 ;  /* 0x0000780cff0075a7 */ /* 0x000e6800080a1107 */
[----:B------:R-:W-:Y:S02]  /*4480*/  @!P1 IMAD.IADD R0, R9, 0x1, -R14 ;  /* 0x0000000109009824 */ /* 0x000fe400078e0a0e */
[----:B------:R-:W-:Y:S02]  /*4490*/  @!P1 IMAD.IADD R9, R14, 0x1, -R9 ;  /* 0x000000010e099824 */ /* 0x000fe400078e0a09 */
[----:B------:R-:W-:Y:S02]  /*44a0*/  @!P1 IMAD R13, R0, R3, R13 ;  /* 0x00000003000d9224 */ /* 0x000fe400078e020d */
[----:B------:R-:W-:Y:S01]  /*44b0*/  @!P1 IMAD R8, R9, R10, R8 ;  /* 0x0000000a09089224 */ /* 0x000fe200078e0208 */
[----:B-1----:R-:W-:Y:S06]  /*44c0*/  @!P5 BRA `(.L_x_77) ;  /* 0x0000004400a8d947 */ /* 0x002fec0003800000 */
.L_x_144:
[----:B-1----:R-:W-:Y:S01]  /*44d0*/  @!P4 IADD3 R3, P0, PT, R32, 0x580, RZ ;  /* 0x000005802003c810 */ /* 0x002fe20007f1e0ff */
[----:B------:R-:W-:Y:S01]  /*44e0*/  VOTEU.ALL UP1, P4 ;  /* 0x0000000000ff7886 */ /* 0x000fe20002020000 */
[----:B------:R-:W-:Y:S01]  /*44f0*/  UMOV UR20, 0x0 ;  /* 0x0000000000147882 */ /* 0x000fe20000000000 */
[----:B------:R-:W-:Y:S01]  /*4500*/  UMOV UR21, 0x10000000 ;  /* 0x1000000000157882 */ /* 0x000fe20000000000 */
[----:B------:R-:W-:Y:S01]  /*4510*/  @!P4 R2UR UR9, R3 ;  /* 0x000000000309c2ca */ /* 0x000fe200000e0000 */
[----:B------:R-:W-:Y:S01]  /*4520*/  @!P4 IMAD.X R0, RZ, RZ, R33, P0 ;  /* 0x000000ffff00c224 */ /* 0x000fe200000e0621 */
[----:B------:R-:W-:Y:S01]  /*4530*/  @!UP1 UIADD3 UR10, UPT, UPT, UR18, 0x40, URZ ;  /* 0x00000040120a9890 */ /* 0x000fe2000fffe0ff */
[----:B------:R-:W-:Y:S01]  /*4540*/  ISETP.NE.AND P0, PT, R30, 0x2, PT ;  /* 0x000000021e00780c */ /* 0x000fe20003f05270 */
[----:B------:R-:W-:Y:S01]  /*4550*/  UMOV UR11, UR19 ;  /* 0x00000013000b7c82 */ /* 0x000fe20008000000 */
[----:B------:R-:W-:Y:S01]  /*4560*/  UMOV UR12, UR36 ;  /* 0x00000024000c7c82 */ /* 0x000fe20008000000 */
[----:B------:R-:W-:Y:S01]  /*4570*/  @!P4 R2UR UR8, R0 ;  /* 0x000000000008c2ca */ /* 0x000fe200000e0000 */
[----:B------:R-:W-:Y:S01]  /*4580*/  IMAD.IADD R20, R8, 0x1, R147 ;  /* 0x0000000108147824 */ /* 0x000fe200078e0293 */
[----:B------:R-:W-:Y:S01]  /*4590*/  @P3 R2UR UR36, R28 ;  /* 0x000000001c2432ca */ /* 0x000fe200000e0000 */
[----:B------:R-:W-:Y:S01]  /*45a0*/  IMAD.IADD R21, R13, 0x1, R170 ;  /* 0x000000010d157824 */ /* 0x000fe200078e02aa */
[----:B------:R-:W-:Y:S02]  /*45b0*/  SEL R0, RZ, 0x1, P0 ;  /* 0x00000001ff007807 */ /* 0x000fe40000000000 */
[----:B------:R-:W-:Y:S01]  /*45c0*/  LOP3.LUT R31, R31, 0x1, RZ, 0x3c, !PT ;  /* 0x000000011f1f7812 */ /* 0x000fe200078e3cff */
[----:B------:R-:W-:Y:S01]  /*45d0*/  IMAD.U32 R10, RZ, RZ, UR9 ;  /* 0x00000009ff0a7e24 */ /* 0x000fe2000f8e00ff */
[----:B------:R-:W-:Y:S01]  /*45e0*/  @!UP1 UIADD3 UR9, UPT, UPT, UR7, 0x68, URZ ;  /* 0x0000006807099890 */ /* 0x000fe2000fffe0ff */
[----:B------:R-:W-:Y:S02]  /*45f0*/  LOP3.LUT R29, R29, R0, RZ, 0x3c, !PT ;  /* 0x000000001d1d7212 */ /* 0x000fe400078e3cff */
[----:B------:R-:W-:Y:S02]  /*4600*/  SEL R30, R30, RZ, P0 ;  /* 0x000000ff1e1e7207 */ /* 0x000fe40000000000 */
[----:B------:R-:W-:Y:S01]  /*4610*/  IMAD.U32 R11, RZ, RZ, UR8 ;  /* 0x00000008ff0b7e24 */ /* 0x000fe2000f8e00ff */
[----:B------:R-:W-:Y:S01]  /*4620*/  @!P4 R2UR UR14, R10 ;  /* 0x000000000a0ec2ca */ /* 0x000fe200000e0000 */
[----:B------:R-:W-:Y:S01]  /*4630*/  @!UP1 UIADD3 UR8, UPT, UPT, UR7, 0x2200, URZ ;  /* 0x0000220007089890 */ /* 0x000fe2000fffe0ff */
[----:B------:R-:W-:Y:S02]  /*4640*/  VOTEU.ALL UP1, P4 ;  /* 0x0000000000ff7886 */ /* 0x000fe40002020000 */
[----:B------:R-:W-:Y:S11]  /*4650*/  @!P4 R2UR UR15, R11 ;  /* 0x000000000b0fc2ca */ /* 0x000ff600000e0000 */
[----:B------:R-:W-:Y:S02]  /*4660*/  @!UPT UIADD3 URZ, UPT, UPT, URZ, URZ, URZ ;  /* 0x000000fffffff290 */ /* 0x000fe4000fffe0ff */
[----:B------:R2:W-:Y:S01]  /*4670*/  @!UP1 UTMALDG.3D [UR8], [UR14], desc[UR20] ;  /* 0x000014080e0095b4 */ /* 0x0005e20008011000 */
[----:B------:R2:W-:Y:S01]  /*4680*/  @!P4 SYNCS.ARRIVE.TRANS64.RED.A0TR RZ, [UR7+0x68], R23 ;  /* 0x00006817ffffc9a7 */ /* 0x0005e20008300407 */
[----:B------:R-:W-:Y:S01]  /*4690*/  UPLOP3.LUT UP1, UPT, UPT, UPT, UPT, 0x80, 0x8 ;  /* 0x000000000008789c */ /* 0x000fe20003f2f070 */
[----:B------:R-:W-:Y:S01]  /*46a0*/  SYNCS.ARRIVE.TRANS64.RED.A1T0 RZ, [UR13], RZ ;  /* 0x000000ffffff79a7 */ /* 0x000fe2000810040d */
[----:B------:R-:W-:Y:S09]  /*46b0*/  @P3 BRA `(.L_x_78) ;  /* 0xfffffff400503947 */ /* 0x000ff2000383ffff */
[----:B------:R-:W-:-:S04]  /*46c0*/  SHF.L.U32 R3, R31, 0x1f, RZ ;  /* 0x0000001f1f037819 */ /* 0x000fc800000006ff */
[----:B------:R-:W1:Y:S02]  /*46d0*/  SYNCS.PHASECHK.TRANS64.TRYWAIT P0, [UR7+0x70], R3 ;  /* 0x00007003ff0075a7 */ /* 0x000e640008001107 */
[----:B-1----:R-:W-:Y:S05]  /*46e0*/  @!P0 BRA `(.L_x_79) ;  /* 0x0000004400388947 */ /* 0x002fea0003800000 */
.L_x_146:
[----:B-1----:R-:W-:-:S07]  /*46f0*/  MOV R0, UR7 ;  /* 0x0000000700007c02 */ /* 0x002fce0008000f00 */
.L_x_80:
[----:B-1----:R-:W-:-:S04]  /*4700*/  SHF.L.U32 R3, R31, 0x1f, RZ ;  /* 0x0000001f1f037819 */ /* 0x002fc800000006ff */
[----:B------:R1:W3:Y:S03]  /*4710*/  SYNCS.PHASECHK.TRANS64.TRYWAIT P0, [R0+URZ+0x78], R3 ;  /* 0x00007803000075a7 */ /* 0x0002e600080011ff */
[----:B---3--:R-:W-:Y:S05]  /*4720*/  @!P0 NANOSLEEP.SYNCS 0x989680 ;  /* 0x009896800000895d */ /* 0x008fea0003900000 */
[----:B------:R-:W3:Y:S02]  /*4730*/  @!P0 SYNCS.PHASECHK.TRANS64 P0, [R0+URZ+0x78], R3 ;  /* 0x00007803000085a7 */ /* 0x000ee400080010ff */
[----:B--23--:R-:W-:Y:S05]  /*4740*/  @P0 EXIT ;  /* 0x000000000000094d */ /* 0x00cfea0003800000 */
[----:B------:R-:W-:Y:S05]  /*4750*/  BRA `(.L_x_80) ;  /* 0xfffffffc00e87947 */ /* 0x000fea000383ffff */
.L_x_69:
[----:B------:R-:W-:-:S06]  /*4760*/  UISETP.GE.AND UP1, UPT, UR8, 0x4, UPT ;  /* 0x000000040800788c */ /* 0x000fcc000bf26270 */
[----:B------:R-:W-:-:S13]  /*4770*/  PLOP3.LUT P0, PT, PT, PT, UP1, 0x80, 0x8 ;  /* 0x000000000008781c */ /* 0x000fda0003f0f018 */
[----:B------:R-:W-:Y:S05]  /*4780*/  @!P0 EXIT ;  /* 0x000000000000894d */ /* 0x000fea0003800000 */
[----:B------:R-:W-:Y:S01]  /*4790*/  BAR.SYNC.DEFER_BLOCKING 0x6, 0xa0 ;  /* 0x0182800000007b1d */ /* 0x000fe20000010000 */
[C---:B------:R-:W-:Y:S01]  /*47a0*/  IMAD.SHL.U32 R3, R189.reuse, 0x40, RZ ;  /* 0x00000040bd037824 */ /* 0x040fe200078e00ff */
[C---:B------:R-:W-:Y:S01]  /*47b0*/  LOP3.LUT R193, R189.reuse, 0x60, RZ, 0xc0, !PT ;  /* 0x00000060bdc17812 */ /* 0x040fe200078ec0ff */
[C---:B------:R-:W-:Y:S01]  /*47c0*/  IMAD.SHL.U32 R172, R189.reuse, 0x8, RZ ;  /* 0x00000008bdac7824 */ /* 0x040fe200078e00ff */
[C---:B------:R-:W-:Y:S01]  /*47d0*/  LOP3.LUT R191, R189.reuse, 0x2, RZ, 0xc0, !PT ;  /* 0x00000002bdbf7812 */ /* 0x040fe200078ec0ff */
[----:B------:R-:W-:Y:S01]  /*47e0*/  IMAD.U32 R79, R189, 0x10000, RZ ;  /* 0x00010000bd4f7824 */ /* 0x000fe200078e00ff */
[----:B------:R-:W-:Y:S02]  /*47f0*/  UMOV UR49, 0x400 ;  /* 0x0000040000317882 */ /* 0x000fe40000000000 */
[----:B------:R-:W1:Y:S01]  /*4800*/  LDC R177, c[0x0][0x370] ;  /* 0x0000dc00ffb17b82 */ /* 0x000e620000000800 */
[----:B------:R-:W-:Y:S01]  /*4810*/  ULEA UR49, UR37, UR49, 0x18 ;  /* 0x0000003125317291 */ /* 0x000fe2000f8ec0ff */
[----:B------:R-:W-:Y:S01]  /*4820*/  LOP3.LUT R5, R3, 0x180, RZ, 0xc0, !PT ;  /* 0x0000018003057812 */ /* 0x000fe200078ec0ff */
[----:B------:R-:W-:Y:S01]  /*4830*/  HFMA2 R195, -RZ, RZ, 0, 0 ;  /* 0x00000000ffc37431 */ /* 0x000fe200000001ff */
[----:B------:R-:W-:Y:S01]  /*4840*/  LOP3.LUT R79, R79, 0x600000, RZ, 0xc0, !PT ;  /* 0x006000004f4f7812 */ /* 0x000fe200078ec0ff */
[----:B------:R-:W-:Y:S01]  /*4850*/  UIADD3 UR4, UPT, UPT, UR49, 0x4200, URZ ;  /* 0x0000420031047890 */ /* 0x000fe2000fffe0ff */
[----:B------:R-:W-:Y:S01]  /*4860*/  LOP3.LUT R172, R5, 0x30, R172, 0xf8, !PT ;  /* 0x0000003005ac7812 */ /* 0x000fe200078ef8ac */
[----:B------:R-:W-:Y:S01]  /*4870*/  IMAD.MOV.U32 R76, RZ, RZ, RZ ;  /* 0x000000ffff4c7224 */ /* 0x000fe200078e00ff */
[----:B------:R-:W2:Y:S01]  /*4880*/  LDC R74, c[0x0][0xb0c] ;  /* 0x0002c300ff4a7b82 */ /* 0x000ea20000000800 */
[----:B------:R-:W-:-:S02]  /*4890*/  LOP3.LUT R189, R189, 0x4, RZ, 0xc0, !PT ;  /* 0x00000004bdbd7812 */ /* 0x000fc400078ec0ff */
[----:B------:R-:W-:Y:S02]  /*48a0*/  CS2R R182, SRZ ;  /* 0x0000000000b67805 */ /* 0x000fe4000001ff00 */
[----:B------:R-:W-:Y:S02]  /*48b0*/  LOP3.LUT R172, R172, 0x1e40, R3, 0xf8, !PT ;  /* 0x00001e40acac7812 */ /* 0x000fe400078ef803 */
[----:B------:R-:W-:Y:S02]  /*48c0*/  CS2R R180, SRZ ;  /* 0x0000000000b47805 */ /* 0x000fe4000001ff00 */
[----:B------:R-:W-:Y:S01]  /*48d0*/  IADD3 R188, PT, PT, -R189, 0x2, RZ ;  /* 0x00000002bdbc7810 */ /* 0x000fe20007ffe1ff */
[----:B------:R-:W-:Y:S01]  /*48e0*/  IMAD.MOV R176, RZ, RZ, -R191 ;  /* 0x000000ffffb07224 */ /* 0x000fe200078e0abf */
[----:B------:R-:W-:Y:S01]  /*48f0*/  MOV R192, UR4 ;  /* 0x0000000400c07c02 */ /* 0x000fe20008000f00 */
[----:B------:R-:W4:Y:S01]  /*4900*/  LDC R174, c[0x0][0xb20] ;  /* 0x0002c800ffae7b82 */ /* 0x000f220000000800 */
[----:B------:R-:W3:Y:S01]  /*4910*/  LDS R0, [UR49+0x140] ;  /* 0x00014031ff007984 */ /* 0x000ee20008000800 */
[----:B------:R-:W-:Y:S01]  /*4920*/  VIADD R190, R172, UR49 ;  /* 0x00000031acbe7c36 */ /* 0x000fe20008000000 */
[----:B------:R-:W1:Y:S01]  /*4930*/  LDCU.64 UR52, c[0x0][0x348] ;  /* 0x00006900ff3477ac */ /* 0x000e620008000a00 */
[----:B------:R-:W-:-:S02]  /*4940*/  IMAD.MOV R175, RZ, RZ, -R189 ;  /* 0x000000ffffaf7224 */ /* 0x000fc400078e0abd */
[----:B------:R-:W-:Y:S01]  /*4950*/  VIADD R190, R190, 0x200 ;  /* 0x00000200bebe7836 */ /* 0x000fe20000000000 */
[----:B------:R-:W1:Y:S01]  /*4960*/  LDCU.64 UR38, c[0x0][0x888] ;  /* 0x00011100ff2677ac */ /* 0x000e620008000a00 */
[----:B------:R-:W1:Y:S01]  /*4970*/  LDC R73, c[0x0][0xb30] ;  /* 0x0002cc00ff497b82 */ /* 0x000e620000000800 */
[----:B------:R-:W1:Y:S01]  /*4980*/  LDCU.64 UR44, c[0x0][0x890] ;  /* 0x00011200ff2c77ac */ /* 0x000e620008000a00 */
[----:B------:R-:W-:-:S06]  /*4990*/  UIADD3 UR48, UPT, UPT, UR49, 0x200, URZ ;  /* 0x0000020031307890 */ /* 0x000fcc000fffe0ff */
[----:B------:R-:W1:Y:S08]  /*49a0*/  LDC.64 R168, c[0x0][0xb10] ;  /* 0x0002c400ffa87b82 */ /* 0x000e700000000a00 */
[----:B------:R-:W1:Y:S08]  /*49b0*/  LDC.64 R70, c[0x0][0xb18] ;  /* 0x0002c600ff467b82 */ /* 0x000e700000000a00 */
[----:B------:R-:W1:Y:S08]  /*49c0*/  LDC.64 R68, c[0x0][0xb28] ;  /* 0x0002ca00ff447b82 */ /* 0x000e700000000a00 */
[----:B------:R-:W1:Y:S01]  /*49d0*/  LDC.64 R166, c[0x0][0x8b0] ;  /* 0x00022c00ffa67b82 */ /* 0x000e620000000a00 */
[----:B---3--:R-:W-:-:S07]  /*49e0*/  IMAD.IADD R79, R0, 0x1, R79 ;  /* 0x00000001004f7824 */ /* 0x008fce00078e024f */
[----:B------:R-:W3:Y:S08]  /*49f0*/  LDC.64 R164, c[0x0][0x8a8] ;  /* 0x00022a00ffa47b82 */ /* 0x000ef00000000a00 */
[----:B--2-4-:R-:W1:Y:S02]  /*4a00*/  LDC R178, c[0x0][0x374] ;  /* 0x0000dd00ffb27b82 */ /* 0x014e640000000800 */
.L_x_107:
[C---:B------:R-:W-:Y:S02]  /*4a10*/  LEA R0, R195.reuse, UR49, 0x3 ;  /* 0x00000031c3007c11 */ /* 0x040fe4000f8e18ff */
[----:B------:R-:W-:Y:S02]  /*4a20*/  SHF.L.U32 R3, R182, 0x1f, RZ ;  /* 0x0000001fb6037819 */ /* 0x000fe400000006ff */
[----:B------:R-:W-:Y:S02]  /*4a30*/  LEA R16, R195, UR49, 0x4 ;  /* 0x00000031c3107c11 */ /* 0x000fe4000f8e20ff */
[----:B------:R-:W2:Y:S02]  /*4a40*/  SYNCS.PHASECHK.TRANS64.TRYWAIT P0, [R0+URZ+0x90], R3 ;  /* 0x00009003000075a7 */ /* 0x000ea400080011ff */
[----:B-12---:R-:W-:Y:S05]  /*4a50*/  @!P0 BRA `(.L_x_81) ;  /* 0x0000004000748947 */ /* 0x006fea0003800000 */
.L_x_147:
[----:B------:R-:W4:Y:S01]  /*4a60*/  LDC.64 R12, c[0x0][0xb10] ;  /* 0x0002c400ff0c7b82 */ /* 0x000f220000000a00 */
[----:B------:R-:W3:Y:S01]  /*4a70*/  LDS.128 R16, [R16+0x120] ;  /* 0x0001200010107984 */ /* 0x000ee20000000c00 */
[----:B-1----:R-:W-:Y:S01]  /*4a80*/  ISETP.NE.AND P1, PT, R73, 0x1, PT ;  /* 0x000000014900780c */ /* 0x002fe20003f25270 */
[----:B--2---:R-:W-:Y:S01]  /*4a90*/  VIADD R0, R0, 0xa0 ;  /* 0x000000a000007836 */ /* 0x004fe20000000000 */
[----:B------:R-:W-:Y:S04]  /*4aa0*/  ISETP.GE.AND P0, PT, R72, 0x1, PT ;  /* 0x000000014800780c */ /* 0x000fe80003f06270 */
[----:B------:R-:W1:Y:S01]  /*4ab0*/  LDC.64 R10, c[0x0][0xb18] ;  /* 0x0002c600ff0a7b82 */ /* 0x000e620000000a00 */
[----:B------:R-:W-:Y:S01]  /*4ac0*/  PRMT R0, RZ, 0x654, R0 ;  /* 0x00000654ff007816 */ /* 0x000fe20000000000 */
[----:B------:R-:W-:Y:S01]  /*4ad0*/  @!PT LDS RZ, [RZ] ;  /* 0x00000000fffff984 */ /* 0x000fe20000000800 */
[----:B------:R-:W-:Y:S01]  /*4ae0*/  @!PT LDS RZ, [RZ] ;  /* 0x00000000fffff984 */ /* 0x000fe20000000800 */
[----:B------:R-:W-:Y:S01]  /*4af0*/  @!PT LDS RZ, [RZ] ;  /* 0x00000000fffff984 */ /* 0x000fe20000000800 */
[----:B------:R-:W-:Y:S01]  /*4b00*/  @!PT LDS RZ, [RZ] ;  /* 0x00000000fffff984 */ /* 0x000fe20000000800 */
[----:B------:R2:W-:Y:S06]  /*4b10*/  MEMBAR.ALL.CTA ;  /* 0x0000000000007992 */ /* 0x0005ec0000008000 */
[----:B--2---:R-:W2:Y:S01]  /*4b20*/  FENCE.VIEW.ASYNC.S ;  /* 0x00000000000073c6 */ /* 0x004ea20000000000 */
[----:B------:R-:W1:Y:S08]  /*4b30*/  @!P1 LDC R14, c[0x0][0xb20] ;  /* 0x0002c800ff0e9b82 */ /* 0x000e700000000800 */
[----:B------:R-:W1:Y:S01]  /*4b40*/  @!P1 LDC R9, c[0x0][0xb0c] ;  /* 0x0002c300ff099b82 */ /* 0x000e620000000800 */
[----:B--2---:R2:W-:Y:S01]  /*4b50*/  SYNCS.ARRIVE.TRANS64.RED.A1T0 RZ, [R0+URZ], RZ ;  /* 0x000000ff00ff79a7 */ /* 0x0045e200081004ff */
[----:B---3--:R-:W-:Y:S04]  /*4b60*/  LOP3.LUT P4, RZ, R18, 0x1, RZ, 0xc0, !PT ;  /* 0x0000000112ff7812 */ /* 0x008fe8000788c0ff */
[----:B------:R-:W-:Y:S09]  /*4b70*/  P2R R194, PR, RZ, 0x10 ;  /* 0x00000010ffc27803 */ /* 0x000ff20000000000 */
[----:B------:R-:W-:Y:S02]  /*4b80*/  @P4 MOV R77, R16 ;  /* 0x00000010004d4202 */ /* 0x000fe40000000f00 */
[----:B------:R-:W-:Y:S01]  /*4b90*/  @P4 LOP3.LUT R75, R17, 0xffff, RZ, 0xc0, !PT ;  /* 0x0000ffff114b4812 */ /* 0x000fe200078ec0ff */
[----:B--2-4-:R-:W-:Y:S06]  /*4ba0*/  @!P0 BRA `(.L_x_82) ;  /* 0x0000000000a48947 */ /* 0x014fec0003800000 */
[----:B------:R-:W-:Y:S01]  /*4bb0*/  IMAD.HI.U32 R23, R178, R71, RZ ;  /* 0x00000047b2177227 */ /* 0x000fe200078e00ff */
[----:B------:R-:W-:Y:S02]  /*4bc0*/  ISETP.NE.AND P0, PT, R70, 0x1, PT ;  /* 0x000000014600780c */ /* 0x000fe40003f05270 */
[----:B------:R-:W-:Y:S01]  /*4bd0*/  ISETP.NE.AND P2, PT, R72, 0x1, PT ;  /* 0x000000014800780c */ /* 0x000fe20003f45270 */
[----:B------:R-:W-:Y:S01]  /*4be0*/  IMAD.HI.U32 R22, R177, R168, RZ ;  /* 0x000000a8b1167227 */ /* 0x000fe200078e00ff */
[----:B------:R-:W-:Y:S02]  /*4bf0*/  SHF.R.U32.HI R23, RZ, R174, R23 ;  /* 0x000000aeff177219 */ /* 0x000fe40000011617 */
[----:B------:R-:W-:Y:S01]  /*4c00*/  ISETP.NE.AND P3, PT, R74, 0x1, PT ;  /* 0x000000014a00780c */ /* 0x000fe20003f65270 */
[----:B------:R-:W-:Y:S01]  /*4c10*/  IMAD.HI.U32 R26, R77, R168, RZ ;  /* 0x000000a84d1a7227 */ /* 0x000fe200078e00ff */
[----:B------:R-:W-:Y:S02]  /*4c20*/  SHF.R.U32.HI R22, RZ, R169, R22 ;  /* 0x000000a9ff167219 */ /* 0x000fe40000011616 */
[----:B------:R-:W-:Y:S01]  /*4c30*/  SEL R3, R178, R23, !P0 ;  /* 0x00000017b2037207 */ /* 0x000fe20004000000 */
[----:B------:R-:W-:Y:S01]  /*4c40*/  IMAD.HI.U32 R23, R75, R71, RZ ;  /* 0x000000474b177227 */ /* 0x000fe200078e00ff */
[----:B------:R-:W-:Y:S02]  /*4c50*/  SEL R7, R177, R22, !P3 ;  /* 0x00000016b1077207 */ /* 0x000fe40005800000 */
[----:B------:R-:W-:Y:S01]  /*4c60*/  SHF.R.U32.HI R26, RZ, R169, R26 ;  /* 0x000000a9ff1a7219 */ /* 0x000fe2000001161a */
[-C--:B------:R-:W-:Y:S04]  /*4c70*/  IMAD.HI.U32 R22, R3, R68.reuse, RZ ;  /* 0x0000004403167227 */ /* 0x080fe800078e00ff */
[----:B------:R-:W-:Y:S01]  /*4c80*/  IMAD.HI.U32 R24, R7, R68, RZ ;  /* 0x0000004407187227 */ /* 0x000fe200078e00ff */
[-C--:B------:R-:W-:Y:S02]  /*4c90*/  @P2 SHF.R.U32.HI R3, RZ, R69.reuse, R22 ;  /* 0x00000045ff032219 */ /* 0x080fe40000011616 */
[----:B------:R-:W-:Y:S02]  /*4ca0*/  SHF.R.U32.HI R22, RZ, R174, R23 ;  /* 0x000000aeff167219 */ /* 0x000fe40000011617 */
[----:B------:R-:W-:Y:S01]  /*4cb0*/  @P2 SHF.R.U32.HI R7, RZ, R69, R24 ;  /* 0x00000045ff072219 */ /* 0x000fe20000011618 */
[C---:B------:R-:W-:Y:S01]  /*4cc0*/  IMAD R2, R72.reuse, R3, RZ ;  /* 0x0000000348027224 */ /* 0x040fe200078e02ff */
[----:B------:R-:W-:Y:S02]  /*4cd0*/  SEL R5, R75, R22, !P0 ;  /* 0x000000164b057207 */ /* 0x000fe40004000000 */
[----:B------:R-:W-:Y:S01]  /*4ce0*/  SEL R3, R77, R26, !P3 ;  /* 0x0000001a4d037207 */ /* 0x000fe20005800000 */
[----:B------:R-:W-:Y:S01]  /*4cf0*/  IMAD R4, R72, R7, RZ ;  /* 0x0000000748047224 */ /* 0x000fe200078e02ff */
[C---:B------:R-:W-:Y:S01]  /*4d00*/  ISETP.GE.AND P0, PT, R5.reuse, R2, PT ;  /* 0x000000020500720c */ /* 0x040fe20003f06270 */
[----:B------:R-:W-:Y:S03]  /*4d10*/  IMAD.HI.U32 R6, R5, R68, RZ ;  /* 0x0000004405067227 */ /* 0x000fe600078e00ff */
[----:B------:R-:W-:Y:S01]  /*4d20*/  ISETP.GE.OR P0, PT, R3, R4, P0 ;  /* 0x000000040300720c */ /* 0x000fe20000706670 */
[----:B------:R-:W-:Y:S01]  /*4d30*/  IMAD.MOV R4, RZ, RZ, -R3 ;  /* 0x000000ffff047224 */ /* 0x000fe200078e0a03 */
[-C--:B------:R-:W-:Y:S03]  /*4d40*/  SHF.R.U32.HI R6, RZ, R69.reuse, R6 ;  /* 0x00000045ff067219 */ /* 0x080fe60000011606 */
[----:B------:R-:W-:Y:S01]  /*4d50*/  IMAD R77, R74, R4, R77 ;  /* 0x000000044a4d7224 */ /* 0x000fe200078e024d */
[----:B------:R-:W-:Y:S05]  /*4d60*/  SEL R15, R5, R6, !P2 ;  /* 0x00000006050f7207 */ /* 0x000fea0005000000 */
[----:B------:R-:W-:Y:S02]  /*4d70*/  IMAD.MOV R6, RZ, RZ, -R15 ;  /* 0x000000ffff067224 */ /* 0x000fe400078e0a0f */
[C---:B------:R-:W-:Y:S04]  /*4d80*/  @!P0 IMAD.HI.U32 R2, R3.reuse, R68, RZ ;  /* 0x0000004403028227 */ /* 0x040fe800078e00ff */
[----:B------:R-:W-:Y:S01]  /*4d90*/  IMAD R6, R72, R6, R5 ;  /* 0x0000000648067224 */ /* 0x000fe200078e0205 */
[----:B------:R-:W-:Y:S04]  /*4da0*/  @!P0 SHF.R.U32.HI R2, RZ, R69, R2 ;  /* 0x00000045ff028219 */ /* 0x000fe80000011602 */
[----:B------:R-:W-:Y:S02]  /*4db0*/  @!P0 SEL R0, R3, R2, !P2 ;  /* 0x0000000203008207 */ /* 0x000fe40005000000 */
[----:B------:R-:W-:Y:S02]  /*4dc0*/  IADD3 R2, PT, PT, -R5, RZ, RZ ;  /* 0x000000ff05027210 */ /* 0x000fe40007ffe1ff */
[----:B------:R-:W-:Y:S01]  /*4dd0*/  @!P0 IADD3 R8, PT, PT, R15, -R0, RZ ;  /* 0x800000000f088210 */ /* 0x000fe20007ffe0ff */
[----:B------:R-:W-:Y:S02]  /*4de0*/  @!P0 IMAD R0, R7, R6, R0 ;  /* 0x0000000607008224 */ /* 0x000fe400078e0200 */
[----:B------:R-:W-:Y:S02]  /*4df0*/  IMAD R75, R70, R2, R75 ;  /* 0x00000002464b7224 */ /* 0x000fe400078e024b */
[----:B------:R-:W-:Y:S02]  /*4e00*/  @!P0 IMAD R5, R8, R72, R3 ;  /* 0x0000004808058224 */ /* 0x000fe400078e0203 */
[----:B------:R-:W-:Y:S04]  /*4e10*/  @!P0 IMAD.MOV.U32 R3, RZ, RZ, R0 ;  /* 0x000000ffff038224 */ /* 0x000fe800078e0000 */
[----:B------:R-:W-:Y:S02]  /*4e20*/  IMAD R77, R3, R74, R77 ;  /* 0x0000004a034d7224 */ /* 0x000fe400078e024d */
[----:B------:R-:W-:Y:S07]  /*4e30*/  IMAD R75, R5, R70, R75 ;  /* 0x00000046054b7224 */ /* 0x000fee00078e024b */
.L_x_82:
[----:B-1----:R-:W-:Y:S01]  /*4e40*/  @!P1 ISETP.NE.AND P0, PT, R10, 0x1, PT ;  /* 0x000000010a00980c */ /* 0x002fe20003f05270 */
[----:B------:R-:W-:Y:S01]  /*4e50*/  @!P1 IMAD.HI.U32 R0, R77, R12, RZ ;  /* 0x0000000c4d009227 */ /* 0x000fe200078e00ff */
[----:B------:R-:W-:Y:S01]  /*4e60*/  @!P1 ISETP.NE.AND P2, PT, R9, 0x1, PT ;  /* 0x000000010900980c */ /* 0x000fe20003f45270 */
[----:B------:R-:W-:Y:S01]  /*4e70*/  ULOP3.LUT UP0, URZ, UR48, 0x1b0, URZ, 0xc0, !UPT ;  /* 0x000001b030ff7892 */ /* 0x000fe2000f80c0ff */
[----:B------:R-:W-:Y:S01]  /*4e80*/  R2UR UR42, R21 ;  /* 0x00000000152a72ca */ /* 0x000fe200000e0000 */
[----:B------:R-:W-:Y:S01]  /*4e90*/  @!P1 IMAD.HI.U32 R3, R75, R11, RZ ;  /* 0x0000000b4b039227 */ /* 0x000fe200078e00ff */
[----:B------:R-:W-:Y:S02]  /*4ea0*/  @!P1 SHF.R.U32.HI R0, RZ, R13, R0 ;  /* 0x0000000dff009219 */ /* 0x000fe40000011600 */
[----:B------:R-:W-:Y:S01]  /*4eb0*/  R2UR UR41, R20 ;  /* 0x00000000142972ca */ /* 0x000fe200000e0000 */
[----:B------:R-:W-:Y:S01]  /*4ec0*/  VIADD R195, R195, 0x1 ;  /* 0x00000001c3c37836 */ /* 0x000fe20000000000 */
[----:B------:R-:W-:Y:S02]  /*4ed0*/  @!P1 SHF.R.U32.HI R2, RZ, R14, R3 ;  /* 0x0000000eff029219 */ /* 0x000fe40000011603 */
[----:B------:R-:W-:Y:S02]  /*4ee0*/  @!P1 SEL R3, R77, R0, !P2 ;  /* 0x000000004d039207 */ /* 0x000fe40005000000 */
[----:B------:R-:W-:Y:S02]  /*4ef0*/  @!P1 SEL R2, R75, R2, !P0 ;  /* 0x000000024b029207 */ /* 0x000fe40004000000 */
[----:B------:R-:W-:Y:S01]  /*4f00*/  @P4 SHF.R.U32.HI R179, RZ, 0x10, R17 ;  /* 0x00000010ffb34819 */ /* 0x000fe20000011611 */
[----:B------:R-:W-:Y:S02]  /*4f10*/  USHF.L.U32 UR42, UR42, 0x7, URZ ;  /* 0x000000072a2a7899 */ /* 0x000fe400080006ff */
[----:B------:R-:W-:Y:S02]  /*4f20*/  @!P1 IMAD.IADD R0, R2, 0x1, -R3 ;  /* 0x0000000102009824 */ /* 0x000fe400078e0a03 */
[----:B------:R-:W-:Y:S01]  /*4f30*/  @!P1 IMAD.IADD R2, R3, 0x1, -R2 ;  /* 0x0000000103029824 */ /* 0x000fe200078e0a02 */
[----:B------:R-:W-:Y:S01]  /*4f40*/  USHF.L.U32 UR41, UR41, 0x7, URZ ;  /* 0x0000000729297899 */ /* 0x000fe200080006ff */
[----:B------:R-:W-:Y:S02]  /*4f50*/  @!P1 IMAD R77, R0, R9, R77 ;  /* 0x00000009004d9224 */ /* 0x000fe400078e024d */
[----:B------:R-:W-:Y:S01]  /*4f60*/  @!P1 IMAD R75, R2, R10, R75 ;  /* 0x0000000a024b9224 */ /* 0x000fe200078e024b */
[----:B------:R-:W-:Y:S08]  /*4f70*/  BRA.U !UP0, `(.L_x_83) ;  /* 0x0000000108407547 */ /* 0x000ff0000b800000 */
[----:B------:R-:W1:Y:S01]  /*4f80*/  LDCU.64 UR8, c[0x4][0x80] ;  /* 0x01001000ff0877ac */ /* 0x000e620008000a00 */
[----:B------:R-:W-:Y:S01]  /*4f90*/  MOV R3, 0x0 ;  /* 0x0000000000037802 */ /* 0x000fe20000000f00 */
[----:B------:R-:W-:Y:S02]  /*4fa0*/  HFMA2 R12, -RZ, RZ, 0, 5.9604644775390625e-08 ;  /* 0x00000001ff0c7431 */ /* 0x000fe400000001ff */
[----:B------:R-:W-:Y:S02]  /*4fb0*/  IMAD.MOV.U32 R8, RZ, RZ, 0x70 ;  /* 0x00000070ff087424 */ /* 0x000fe400078e00ff */
[----:B------:R-:W-:Y:S01]  /*4fc0*/  IMAD.MOV.U32 R13, RZ, RZ, RZ ;  /* 0x000000ffff0d7224 */ /* 0x000fe200078e00ff */
[----:B------:R-:W2:Y:S01]  /*4fd0*/  LDCU.64 UR6, c[0x4][0x88] ;  /* 0x01001100ff0677ac */ /* 0x000ea20008000a00 */
[----:B------:R-:W3:Y:S01]  /*4fe0*/  LDC.64 R2, c[0x4][R3] ;  /* 0x0100000003027b82 */ /* 0x000ee20000000a00 */
[----:B------:R-:W4:Y:S01]  /*4ff0*/  LDCU.64 UR4, c[0x4][0x8] ;  /* 0x01000100ff0477ac */ /* 0x000f220008000a00 */
[----:B-1----:R-:W-:Y:S01]  /*5000*/  MOV R5, UR9 ;  /* 0x0000000900057c02 */ /* 0x002fe20008000f00 */
[----:B------:R-:W-:Y:S01]  /*5010*/  IMAD.U32 R4, RZ, RZ, UR8 ;  /* 0x00000008ff047e24 */ /* 0x000fe2000f8e00ff */
[----:B--2---:R-:W-:Y:S01]  /*5020*/  MOV R7, UR7 ;  /* 0x0000000700077c02 */ /* 0x004fe20008000f00 */
[----:B------:R-:W-:Y:S01]  /*5030*/  IMAD.U32 R6, RZ, RZ, UR6 ;  /* 0x00000006ff067e24 */ /* 0x000fe2000f8e00ff */
[----:B----4-:R-:W-:Y:S01]  /*5040*/  MOV R11, UR5 ;  /* 0x00000005000b7c02 */ /* 0x010fe20008000f00 */
[----:B------:R-:W-:Y:S02]  /*5050*/  IMAD.U32 R10, RZ, RZ, UR4 ;  /* 0x00000004ff0a7e24 */ /* 0x000fe4000f8e00ff */
[----:B------:R-:W-:Y:S07]  /*5060*/  LEPC R20, `(.L_x_83) ;  /* 0x000000001014794e */ /* 0x000fee0000000000 */
[----:B---3-5:R-:W-:Y:S05]  /*5070*/  CALL.ABS.NOINC R2 ;  /* 0x0000000002007343 */ /* 0x028fea0003c00000 */
.L_x_83:
[----:B------:R-:W-:Y:S01]  /*5080*/  LOP3.LUT P0, RZ, R192, 0x1b0, RZ, 0xc0, !PT ;  /* 0x000001b0c0ff7812 */ /* 0x000fe2000780c0ff */
[----:B------:R-:W-:Y:S11]  /*5090*/  BSSY.RECONVERGENT B6, `(.L_x_84) ;  /* 0x0000013000067945 */ /* 0x000ff60003800200 */
[----:B------:R-:W-:Y:S01]  /*50a0*/  @!UPT UIADD3 URZ, UPT, UPT, URZ, URZ, URZ ;  /* 0x000000fffffff290 */ /* 0x000fe2000fffe0ff */
[----:B------:R-:W-:Y:S05]  /*50b0*/  @!P0 BRA `(.L_x_85) ;  /* 0x0000000000408947 */ /* 0x000fea0003800000 */
        /* <DEDUP_REMOVED lines=16> */
.L_x_85:
[----:B------:R-:W-:Y:S05]  /*51c0*/  BSYNC.RECONVERGENT B6 ;  /* 0x0000000000067941 */ /* 0x000fea0003800200 */
.L_x_84:
[----:B------:R-:W-:Y:S01]  /*51d0*/  ISETP.NE.U32.AND P4, PT, R166, RZ, PT ;  /* 0x000000ffa600720c */ /* 0x000fe20003f85070 */
[----:B------:R-:W-:Y:S01]  /*51e0*/  UISETP.NE.AND UP2, UPT, UR50, URZ, UPT ;  /* 0x000000ff3200728c */ /* 0x000fe2000bf45270 */
[----:B------:R-:W-:Y:S01]  /*51f0*/  ISETP.NE.U32.AND P2, PT, RZ, UR38, PT ;  /* 0x00000026ff007c0c */ /* 0x000fe2000bf45070 */
[----:B------:R-:W-:Y:S01]  /*5200*/  UISETP.NE.U32.AND UP1, UPT, UR44, URZ, UPT ;  /* 0x000000ff2c00728c */ /* 0x000fe2000bf25070 */
[----:B------:R-:W-:Y:S01]  /*5210*/  ISETP.NE.AND.EX P4, PT, R167, RZ, PT, P4 ;  /* 0x000000ffa700720c */ /* 0x000fe20003f85340 */
[----:B------:R-:W-:Y:S01]  /*5220*/  UPLOP3.LUT UP0, UPT, UPT, UPT, UPT, 0x40, 0x4 ;  /* 0x000000000004789c */ /* 0x000fe20003f0e870 */
[----:B------:R-:W-:Y:S01]  /*5230*/  ISETP.NE.AND.EX P2, PT, RZ, UR39, PT, P2 ;  /* 0x00000027ff007c0c */ /* 0x000fe2000bf45320 */
[----:B------:R-:W-:Y:S01]  /*5240*/  UISETP.NE.AND.EX UP1, UPT, UR45, URZ, UPT, UP1 ;  /* 0x000000ff2d00728c */ /* 0x000fe2000bf25310 */
[----:B------:R-:W-:Y:S04]  /*5250*/  PLOP3.LUT P1, PT, PT, PT, UP2, 0x80, 0x8 ;  /* 0x000000000008781c */ /* 0x000fe80003f2f028 */
[----:B------:R-:W-:Y:S06]  /*5260*/  @UP2 UPLOP3.LUT UP0, UPT, UPT, UPT, UP1, 0x80, 0x8 ;  /* 0x000000000008289c */ /* 0x000fec0003f0f010 */
[----:B------:R-:W-:Y:S01]  /*5270*/  PLOP3.LUT P0, PT, PT, PT, UP0, 0x80, 0x8 ;  /* 0x000000000008781c */ /* 0x000fe20003f0f008 */
[----:B------:R-:W-:Y:S01]  /*5280*/  @!UPT UIADD3 URZ, UPT, UPT, URZ, URZ, URZ ;  /* 0x000000fffffff290 */ /* 0x000fe2000fffe0ff */
[----:B------:R-:W-:Y:S11]  /*5290*/  BRA.U !UP1, `(.L_x_86) ;  /* 0x0000000109387547 */ /* 0x000ff6000b800000 */
[----:B------:R-:W-:Y:S01]  /*52a0*/  UISETP.NE.U32.AND UP0, UPT, UR38, URZ, UPT ;  /* 0x000000ff2600728c */ /* 0x000fe2000bf05070 */
[----:B------:R-:W-:Y:S02]  /*52b0*/  HFMA2 R0, -RZ, RZ, 0, 5.9604644775390625e-08 ;  /* 0x00000001ff007431 */ /* 0x000fe400000001ff */
[----:B------:R-:W-:Y:S01]  /*52c0*/  IMAD.MOV.U32 R171, RZ, RZ, 0x1 ;  /* 0x00000001ffab7424 */ /* 0x000fe200078e00ff */
[----:B------:R-:W-:Y:S06]  /*52d0*/  UISETP.NE.AND.EX UP0, UPT, UR39, URZ, UPT, UP0 ;  /* 0x000000ff2700728c */ /* 0x000fec000bf05300 */
[----:B------:R-:W-:Y:S05]  /*52e0*/  PLOP3.LUT P3, PT, PT, PT, UP0, 0x80, 0x8 ;  /* 0x000000000008781c */ /* 0x000fea0003f6f008 */
[----:B------:R-:W1:Y:S01]  /*52f0*/  @UP0 LDCU.64 UR6, c[0x0][0x888] ;  /* 0x00011100ff0607ac */ /* 0x000e620008000a00 */
[----:B------:R-:W-:Y:S07]  /*5300*/  @UP0 UIMAD UR4, UR36, UR44, URZ ;  /* 0x0000002c240402a4 */ /* 0x000fee000f8e02ff */
[----:B------:R-:W-:Y:S01]  /*5310*/  @!P3 PRMT R171, R0, 0x7610, R171 ;  /* 0x0000761000abb816 */ /* 0x000fe200000000ab */
[----:B-1----:R-:W-:Y:S03]  /*5320*/  @UP0 UIMAD.WIDE UR6, UR4, 0x4, UR6 ;  /* 0x00000004040608a5 */ /* 0x002fe6000f8e0206 */
[----:B------:R-:W1:Y:S03]  /*5330*/  @!UP0 LDCU UR4, c[0x0][0x880] ;  /* 0x00011000ff0487ac */ /* 0x000e660008000800 */
[----:B------:R-:W-:Y:S01]  /*5340*/  IMAD.U32 R2, RZ, RZ, UR6 ;  /* 0x00000006ff027e24 */ /* 0x000fe2000f8e00ff */
[----:B------:R-:W-:Y:S05]  /*5350*/  MOV R3, UR7 ;  /* 0x0000000700037c02 */ /* 0x000fea0008000f00 */
[----:B-----5:R2:W5:Y:S02]  /*5360*/  @P3 LDG.E R81, desc[UR46][R2.64] ;  /* 0x0000002e02513981 */ /* 0x020564000c1e1900 */
[----:B-12---:R-:W-:Y:S02]  /*5370*/  @!P3 IMAD.U32 R81, RZ, RZ, UR4 ;  /* 0x00000004ff51be24 */ /* 0x006fe4000f8e00ff */
.L_x_86:
[----:B------:R-:W-:Y:S05]  /*5380*/  @!P4 BRA `(.L_x_87) ;  /* 0x000000000020c947 */ /* 0x000fea0003800000 */
[----:B------:R-:W-:Y:S04]  /*5390*/  ISETP.NE.U32.AND P3, PT, R164, RZ, PT ;  /* 0x000000ffa400720c */ /* 0x000fe80003f65070 */
[----:B------:R-:W-:Y:S11]  /*53a0*/  ISETP.NE.AND.EX P3, PT, R165, RZ, PT, P3 ;  /* 0x000000ffa500720c */ /* 0x000ff60003f65330 */
[----:B------:R-:W-:Y:S02]  /*53b0*/  @!UPT UIADD3 URZ, UPT, UPT, URZ, URZ, URZ ;  /* 0x000000fffffff290 */ /* 0x000fe4000fffe0ff */
[----:B------:R-:W1:Y:S01]  /*53c0*/  @P3 LDC.64 R2, c[0x0][0x8a8] ;  /* 0x00022a00ff023b82 */ /* 0x000e620000000a00 */
[----:B------:R-:W-:Y:S04]  /*53d0*/  @P3 IMAD R0, R166, UR36, RZ ;  /* 0x00000024a6003c24 */ /* 0x000fe8000f8e02ff */
[----:B-1----:R-:W-:Y:S05]  /*53e0*/  @P3 IMAD.WIDE R2, R0, 0x4, R2 ;  /* 0x0000000400023825 */ /* 0x002fea00078e0202 */
[----:B-----5:R1:W5:Y:S02]  /*53f0*/  @P3 LDG.E R78, desc[UR46][R2.64] ;  /* 0x0000002e024e3981 */ /* 0x020364000c1e1900 */
[----:B-1----:R-:W2:Y:S02]  /*5400*/  @!P3 LDC R78, c[0x0][0x8a0] ;  /* 0x00022800ff4ebb82 */ /* 0x002ea40000000800 */
.L_x_87:
[----:B-----5:R-:W-:Y:S01]  /*5410*/  FSETP.NEU.AND P4, PT, R81, RZ, PT ;  /* 0x000000ff5100720b */ /* 0x020fe20003f8d000 */
[----:B------:R-:W-:Y:S01]  /*5420*/  BSSY B1, `(.L_x_88) ;  /* 0x0000047000017945 */ /* 0x000fe20003800000 */
[----:B------:R-:W-:Y:S01]  /*5430*/  SEL R5, RZ, 0xffffffff, P2 ;  /* 0xffffffffff057807 */ /* 0x000fe20001000000 */
[----:B------:R-:W-:Y:S01]  /*5440*/  IMAD.MOV.U32 R208, RZ, RZ, 0x1 ;  /* 0x00000001ffd07424 */ /* 0x000fe200078e00ff */
[----:B------:R-:W-:Y:S01]  /*5450*/  LOP3.LUT P3, RZ, R171, 0xff, RZ, 0xc0, !PT ;  /* 0x000000ffabff7812 */ /* 0x000fe2000786c0ff */
[C---:B------:R-:W-:Y:S01]  /*5460*/  IMAD R80, R76.reuse, 0x80, R79 ;  /* 0x000000804c507824 */ /* 0x040fe200078e024f */
[----:B------:R-:W-:Y:S02]  /*5470*/  @P1 SEL R0, RZ, 0xffffffff, P4 ;  /* 0xffffffffff001807 */ /* 0x000fe40002000000 */
[----:B------:R-:W-:Y:S02]  /*5480*/  CS2R R162, SRZ ;  /* 0x0000000000a27805 */ /* 0x000fe4000001ff00 */
[----:B------:R-:W-:Y:S02]  /*5490*/  LEA R3, R181, UR49, 0x3 ;  /* 0x00000031b5037c11 */ /* 0x000fe4000f8e18ff */
[----:B------:R-:W-:Y:S02]  /*54a0*/  CS2R R160, SRZ ;  /* 0x0000000000a07805 */ /* 0x000fe4000001ff00 */
[----:B------:R-:W-:Y:S02]  /*54b0*/  @P0 SEL R0, R5, R0, !P3 ;  /* 0x0000000005000207 */ /* 0x000fe40005800000 */
[----:B------:R-:W-:Y:S02]  /*54c0*/  CS2R R158, SRZ ;  /* 0x00000000009e7805 */ /* 0x000fe4000001ff00 */
[----:B------:R-:W-:Y:S02]  /*54d0*/  LEA R207, R76, UR49, 0x3 ;  /* 0x000000314ccf7c11 */ /* 0x000fe4000f8e18ff */
[----:B------:R-:W-:Y:S02]  /*54e0*/  CS2R R156, SRZ ;  /* 0x00000000009c7805 */ /* 0x000fe4000001ff00 */
[----:B------:R-:W-:Y:S02]  /*54f0*/  @P1 LOP3.LUT R0, R0, 0x1, RZ, 0xc0, !PT ;  /* 0x0000000100001812 */ /* 0x000fe400078ec0ff */
[----:B------:R-:W-:Y:S02]  /*5500*/  CS2R R154, SRZ ;  /* 0x00000000009a7805 */ /* 0x000fe4000001ff00 */
[----:B------:R-:W-:Y:S02]  /*5510*/  SHF.L.U32 R2, R183, 0x1f, RZ ;  /* 0x0000001fb7027819 */ /* 0x000fe400000006ff */
[----:B------:R-:W-:Y:S02]  /*5520*/  CS2R R152, SRZ ;  /* 0x0000000000987805 */ /* 0x000fe4000001ff00 */
[----:B------:R-:W-:Y:S02]  /*5530*/  ISETP.NE.U32.OR P6, PT, R0, 0x1, !P1 ;  /* 0x000000010000780c */ /* 0x000fe40004fc5470 */
[----:B------:R-:W-:Y:S02]  /*5540*/  CS2R R150, SRZ ;  /* 0x0000000000967805 */ /* 0x000fe4000001ff00 */
[----:B------:R-:W-:Y:S02]  /*5550*/  PLOP3.LUT P2, PT, PT, PT, UP1, 0x80, 0x8 ;  /* 0x000000000008781c */ /* 0x000fe40003f4f018 */
[----:B------:R-:W-:Y:S02]  /*5560*/  CS2R R148, SRZ ;  /* 0x0000000000947805 */ /* 0x000fe4000001ff00 */
[----:B------:R-:W-:Y:S02]  /*5570*/  SEL R0, RZ, 0xffffffff, P4 ;  /* 0xffffffffff007807 */ /* 0x000fe40002000000 */
[----:B------:R-:W-:Y:S03]  /*5580*/  P2R R184, PR, RZ, 0x40 ;  /* 0x00000040ffb87803 */ /* 0x000fe60000000000 */
[----:B------:R-:W-:Y:S04]  /*5590*/  @P6 SHF.L.U32 R4, R180, 0x1f, RZ ;  /* 0x0000001fb4046819 */ /* 0x000fe800000006ff */
[----:B------:R-:W-:Y:S01]  /*55a0*/  @P2 SEL R0, R5, R0, !P3 ;  /* 0x0000000005002207 */ /* 0x000fe20005800000 */
[----:B------:R-:W1:Y:S03]  /*55b0*/  @P6 SYNCS.PHASECHK.TRANS64.TRYWAIT P1, [R3+URZ+0x60], R4 ;  /* 0x00006004030065a7 */ /* 0x000e6600080211ff */
[----:B------:R-:W-:Y:S04]  /*55c0*/  LOP3.LUT R0, R0, 0x1, RZ, 0xc0, !PT ;  /* 0x0000000100007812 */ /* 0x000fe800078ec0ff */
[----:B------:R-:W-:Y:S04]  /*55d0*/  ISETP.NE.U32.AND P5, PT, R0, 0x1, PT ;  /* 0x000000010000780c */ /* 0x000fe80003fa5070 */
[----:B------:R-:W-:Y:S01]  /*55e0*/  P2R R209, PR, RZ, 0x20 ;  /* 0x00000020ffd17803 */ /* 0x000fe20000000000 */
[----:B------:R3:W4:Y:S01]  /*55f0*/  SYNCS.PHASECHK.TRANS64.TRYWAIT P0, [R207+URZ+0xb0], R2 ;  /* 0x0000b002cf0075a7 */ /* 0x00072200080011ff */
[----:B-1----:R-:W-:Y:S01]  /*5600*/  @P6 SEL R208, RZ, 0x1, !P1 ;  /* 0x00000001ffd06807 */ /* 0x002fe20004800000 */
[----:B---3--:R-:W-:Y:S06]  /*5610*/  @!P6 BRA `(.L_x_89) ;  /* 0x00000000009ce947 */ /* 0x008fec0003800000 */
[----:B------:R-:W-:Y:S01]  /*5620*/  @P5 IMAD R6, R181, 0x2000, R190 ;  /* 0x00002000b5065824 */ /* 0x000fe200078e02be */
[----:B------:R-:W-:Y:S01]  /*5630*/  ISETP.NE.AND P1, PT, R208, RZ, PT ;  /* 0x000000ffd000720c */ /* 0x000fe20003f25270 */
[----:B------:R-:W-:Y:S01]  /*5640*/  BSSY B0, `(.L_x_90) ;  /* 0x0000010000007945 */ /* 0x000fe20003800000 */
[----:B------:R-:W-:Y:S01]  /*5650*/  CS2R R150, SRZ ;  /* 0x0000000000967805 */ /* 0x000fe2000001ff00 */
[--C-:B------:R-:W-:Y:S01]  /*5660*/  @P5 IMAD R7, R191, -0x10, R6.reuse ;  /* 0xfffffff0bf075824 */ /* 0x100fe200078e0206 */
[----:B------:R-:W-:Y:S01]  /*5670*/  CS2R R148, SRZ ;  /* 0x0000000000947805 */ /* 0x000fe2000001ff00 */
[----:B------:R-:W-:Y:S01]  /*5680*/  @P5 IMAD R5, R189, -0x10, R6 ;  /* 0xfffffff0bd055824 */ /* 0x000fe200078e0206 */
[----:B------:R-:W-:Y:S01]  /*5690*/  CS2R R158, SRZ ;  /* 0x00000000009e7805 */ /* 0x000fe2000001ff00 */
[----:B------:R-:W-:Y:S01]  /*56a0*/  @P5 IMAD R4, R188, 0x10, R7 ;  /* 0x00000010bc045824 */ /* 0x000fe200078e0207 */
[----:B------:R-:W-:Y:S02]  /*56b0*/  CS2R R156, SRZ ;  /* 0x00000000009c7805 */ /* 0x000fe4000001ff00 */
[----:B------:R-:W-:Y:S02]  /*56c0*/  CS2R R154, SRZ ;  /* 0x00000000009a7805 */ /* 0x000fe4000001ff00 */
[----:B------:R-:W-:Y:S02]  /*56d0*/  CS2R R152, SRZ ;  /* 0x0000000000987805 */ /* 0x000fe4000001ff00 */
[----:B------:R-:W-:Y:S02]  /*56e0*/  CS2R R162, SRZ ;  /* 0x0000000000a27805 */ /* 0x000fe4000001ff00 */
[----:B------:R-:W-:Y:S01]  /*56f0*/  CS2R R160, SRZ ;  /* 0x0000000000a07805 */ /* 0x000fe2000001ff00 */
[----:B------:R-:W-:Y:S06]  /*5700*/  @P1 BRA `(.L_x_91) ;  /* 0x00000000000c1947 */ /* 0x000fec0003800000 */
[----:B------:R-:W-:Y:S04]  /*5710*/  SHF.L.U32 R0, R180, 0x1f, RZ ;  /* 0x0000001fb4007819 */ /* 0x000fe800000006ff */
[----:B------:R-:W1:Y:S02]  /*5720*/  SYNCS.PHASECHK.TRANS64.TRYWAIT P1, [R3+URZ+0x60], R0 ;  /* 0x00006000030075a7 */ /* 0x000e6400080211ff */
[----:B-1----:R-:W-:Y:S05]  /*5730*/  @!P1 BRA `(.L_x_92) ;  /* 0x0000003400509947 */ /* 0x002fea0003800000 */
.L_x_91:
[----:B------:R-:W-:Y:S05]  /*5740*/  BSYNC B0 ;  /* 0x0000000000007941 */ /* 0x000fea0003800000 */
.L_x_90:
[----:B------:R-:W-:Y:S01]  /*5750*/  ISETP.NE.AND P1, PT, R209, RZ, PT ;  /* 0x000000ffd100720c */ /* 0x000fe20003f25270 */
[----:B-1----:R-:W-:Y:S02]  /*5760*/  VIADD R3, R3, 0x70 ;  /* 0x0000007003037836 */ /* 0x002fe40000000000 */
[----:B------:R-:W-:Y:S02]  /*5770*/  IMAD.U32 R0, RZ, RZ, UR37 ;  /* 0x00000025ff007e24 */ /* 0x000fe4000f8e00ff */
[----:B------:R-:W-:Y:S03]  /*5780*/  VIADD R181, R181, 0x1 ;  /* 0x00000001b5b57836 */ /* 0x000fe60000000000 */
[----:B------:R-:W-:Y:S05]  /*5790*/  PRMT R0, R0, 0x654, R3 ;  /* 0x0000065400007816 */ /* 0x000fea0000000003 */
[----:B------:R1:W3:Y:S04]  /*57a0*/  @P1 LDS.128 R148, [R6] ;  /* 0x0000000006941984 */ /* 0x0002e80000000c00 */
[----:B------:R1:W1:Y:S04]  /*57b0*/  @P1 LDS.128 R156, [R5+0x20] ;  /* 0x00002000059c1984 */ /* 0x0002680000000c00 */
[----:B------:R1:W1:Y:S04]  /*57c0*/  @P1 LDS.128 R152, [R7+0x10] ;  /* 0x0000100007981984 */ /* 0x0002680000000c00 */
[----:B------:R1:W1:Y:S01]  /*57d0*/  @P1 LDS.128 R160, [R4+0x10] ;  /* 0x0000100004a01984 */ /* 0x0002620000000c00 */
[C---:B------:R-:W-:Y:S01]  /*57e0*/  ISETP.NE.AND P1, PT, R181.reuse, 0x2, PT ;  /* 0x00000002b500780c */ /* 0x040fe20003f25270 */
[----:B------:R-:W-:Y:S01]  /*57f0*/  @!PT LDS RZ, [RZ] ;  /* 0x00000000fffff984 */ /* 0x000fe20000000800 */
[----:B------:R-:W-:Y:S01]  /*5800*/  @!PT LDS RZ, [RZ] ;  /* 0x00000000fffff984 */ /* 0x000fe20000000800 */
[----:B------:R-:W-:Y:S01]  /*5810*/  @!PT LDS RZ, [RZ] ;  /* 0x00000000fffff984 */ /* 0x000fe20000000800 */
[----:B------:R-:W-:Y:S01]  /*5820*/  @!PT LDS RZ, [RZ] ;  /* 0x00000000fffff984 */ /* 0x000fe20000000800 */
[----:B------:R5:W-:Y:S06]  /*5830*/  MEMBAR.ALL.CTA ;  /* 0x0000000000007992 */ /* 0x000bec0000008000 */
[----:B-----5:R-:W5:Y:S01]  /*5840*/  FENCE.VIEW.ASYNC.S ;  /* 0x00000000000073c6 */ /* 0x020f620000000000 */
[----:B------:R-:W-:Y:S02]  /*5850*/  SEL R3, RZ, 0x1, P1 ;  /* 0x00000001ff037807 */ /* 0x000fe40000800000 */
[----:B------:R-:W-:Y:S02]  /*5860*/  SEL R181, R181, RZ, P1 ;  /* 0x000000ffb5b57207 */ /* 0x000fe40000800000 */
[----:B------:R-:W-:Y:S01]  /*5870*/  LOP3.LUT R180, R180, R3, RZ, 0x3c, !PT ;  /* 0x00000003b4b47212 */ /* 0x000fe200078e3cff */
[----:B-----5:R1:W-:Y:S06]  /*5880*/  SYNCS.ARRIVE.TRANS64.RED.A1T0 RZ, [R0+URZ], RZ ;  /* 0x000000ff00ff79a7 */ /* 0x0203ec00081004ff */
.L_x_89:
[----:B------:R-:W-:Y:S05]  /*5890*/  BSYNC B1 ;  /* 0x0000000000017941 */ /* 0x000fea0003800000 */
.L_x_88:
[----:B-1----:R-:W-:Y:S04]  /*58a0*/  SHF.R.U32.HI R0, RZ, 0x15, R80 ;  /* 0x00000015ff007819 */ /* 0x002fe80000011650 */
[----:B------:R-:W-:Y:S01]  /*58b0*/  LOP3.LUT P1, RZ, R0, 0x3, R173, 0x48, !PT ;  /* 0x0000000300ff7812 */ /* 0x000fe200078248ad */
[----:B------:R-:W-:Y:S01]  /*58c0*/  @!UPT UIADD3 URZ, UPT, UPT, URZ, URZ, URZ ;  /* 0x000000fffffff290 */ /* 0x000fe2000fffe0ff */
[----:B----4-:R-:W-:Y:S11]  /*58d0*/  @P0 BRA `(.L_x_93) ;  /* 0x0000000000080947 */ /* 0x010ff60003800000 */
[----:B------:R-:W1:Y:S02]  /*58e0*/  SYNCS.PHASECHK.TRANS64.TRYWAIT P0, [R207+URZ+0xb0], R2 ;  /* 0x0000b002cf0075a7 */ /* 0x000e6400080011ff */
[----:B-1----:R-:W-:Y:S05]  /*58f0*/  @!P0 BRA `(.L_x_94) ;  /* 0x0000003000f48947 */ /* 0x002fea0003800000 */
.L_x_93:
[----:B------:R-:W-:Y:S04]  /*5900*/  BSSY.RECONVERGENT B6, `(.L_x_95) ;  /* 0x0000012000067945 */ /* 0x000fe80003800200 */
[----:B------:R-:W-:Y:S05]  /*5910*/  @!P1 BRA `(.L_x_96) ;  /* 0x0000000000409947 */ /* 0x000fea0003800000 */
[----:B------:R-:W4:Y:S01]  /*5920*/  LDCU.64 UR8, c[0x4][0x70] ;  /* 0x01000e00ff0877ac */ /* 0x000f220008000a00 */
[----:B------:R-:W-:Y:S01]  /*5930*/  MOV R3, 0x0 ;  /* 0x0000000000037802 */ /* 0x000fe20000000f00 */
[----:B------:R-:W-:Y:S02]  /*5940*/  HFMA2 R12, -RZ, RZ, 0, 5.9604644775390625e-08 ;  /* 0x00000001ff0c7431 */ /* 0x000fe400000001ff */
[----:B------:R-:W-:Y:S02]  /*5950*/  IMAD.MOV.U32 R8, RZ, RZ, 0x192 ;  /* 0x00000192ff087424 */ /* 0x000fe400078e00ff */
[----:B------:R-:W-:Y:S01]  /*5960*/  IMAD.MOV.U32 R13, RZ, RZ, RZ ;  /* 0x000000ffff0d7224 */ /* 0x000fe200078e00ff */
[----:B------:R-:W5:Y:S01]  /*5970*/  LDCU.64 UR6, c[0x4][0x78] ;  /* 0x01000f00ff0677ac */ /* 0x000f620008000a00 */
[----:B-1----:R-:W1:Y:S01]  /*5980*/  LDC.64 R2, c[0x4][R3] ;  /* 0x0100000003027b82 */ /* 0x002e620000000a00 */
[----:B------:R-:W2:Y:S01]  /*5990*/  LDCU.64 UR4, c[0x4][0x10] ;  /* 0x01000200ff0477ac */ /* 0x000ea20008000a00 */
[----:B----4-:R-:W-:Y:S01]  /*59a0*/  MOV R5, UR9 ;  /* 0x0000000900057c02 */ /* 0x010fe20008000f00 */
[----:B------:R-:W-:Y:S01]  /*59b0*/  IMAD.U32 R4, RZ, RZ, UR8 ;  /* 0x00000008ff047e24 */ /* 0x000fe2000f8e00ff */
[----:B-----5:R-:W-:Y:S01]  /*59c0*/  MOV R7, UR7 ;  /* 0x0000000700077c02 */ /* 0x020fe20008000f00 */
[----:B------:R-:W-:Y:S01]  /*59d0*/  IMAD.U32 R6, RZ, RZ, UR6 ;  /* 0x00000006ff067e24 */ /* 0x000fe2000f8e00ff */
[----:B--2---:R-:W-:Y:S01]  /*59e0*/  MOV R11, UR5 ;  /* 0x00000005000b7c02 */ /* 0x004fe20008000f00 */
[----:B------:R-:W-:Y:S02]  /*59f0*/  IMAD.U32 R10, RZ, RZ, UR4 ;  /* 0x00000004ff0a7e24 */ /* 0x000fe4000f8e00ff */
[----:B------:R-:W-:Y:S07]  /*5a00*/  LEPC R20, `(.L_x_96) ;  /* 0x000000001014794e */ /* 0x000fee0000000000 */
[----:B-1-3--:R-:W-:Y:S05]  /*5a10*/  CALL.ABS.NOINC R2 ;  /* 0x0000000002007343 */ /* 0x00afea0003c00000 */
.L_x_96:
[----:B------:R-:W-:Y:S05]  /*5a20*/  BSYNC.RECONVERGENT B6 ;  /* 0x0000000000067941 */ /* 0x000fea0003800200 */
.L_x_95:
[-C--:B---3--:R-:W-:Y:S01]  /*5a30*/  F2FP.F16.E5M2.UNPACK_B R83, R148.reuse ;  /* 0x00000094ff53723e */ /* 0x088fe200020004ff */
[----:B------:R-:W-:Y:S05]  /*5a40*/  WARPSYNC.ALL ;  /* 0x0000000000007948 */ /* 0x000fea0003800000 */
[----:B------:R-:W-:Y:S01]  /*5a50*/  R2UR UR4, R80 ;  /* 0x00000000500472ca */ /* 0x000fe200000e0000 */
[--C-:B------:R-:W-:Y:S01]  /*5a60*/  HADD2.F32 R82, -RZ, R83.reuse.H0_H0 ;  /* 0x20000053ff527230 */ /* 0x100fe20000004100 */
[----:B------:R-:W-:Y:S01]  /*5a70*/  F2FP.F16.E5M2.UNPACK_B R85, R148.H1 ;  /* 0x00000094ff55723e */ /* 0x000fe200030004ff */
[----:B------:R-:W-:Y:S01]  /*5a80*/  HADD2.F32 R83, -RZ, R83.H1_H1 ;  /* 0x30000053ff537230 */ /* 0x000fe20000004100 */
[-C--:B------:R-:W-:Y:S01]  /*5a90*/  F2FP.F16.E5M2.UNPACK_B R87, R149.reuse ;  /* 0x00000095ff57723e */ /* 0x080fe200020004ff */
[----:B------:R-:W-:Y:S01]  /*5aa0*/  BSSY.RECONVERGENT B0, `(.L_x_97) ;  /* 0x000011d000007945 */ /* 0x000fe20003800200 */
[----:B------:R-:W-:Y:S01]  /*5ab0*/  F2FP.F16.E5M2.UNPACK_B R89, R149.H1 ;  /* 0x00000095ff59723e */ /* 0x000fe200030004ff */
[----:B------:R-:W-:Y:S01]  /*5ac0*/  HADD2.F32 R84, -RZ, R85.H0_H0 ;  /* 0x20000055ff547230 */ /* 0x000fe20000004100 */
[-C--:B------:R-:W-:Y:S01]  /*5ad0*/  F2FP.F16.E5M2.UNPACK_B R91, R150.reuse ;  /* 0x00000096ff5b723e */ /* 0x080fe200020004ff */
[----:B------:R-:W-:Y:S01]  /*5ae0*/  HADD2.F32 R88, -RZ, R87.H1_H1 ;  /* 0x30000057ff587230 */ /* 0x000fe20000004100 */
[----:B------:R-:W-:Y:S01]  /*5af0*/  F2FP.F16.E5M2.UNPACK_B R93, R150.H1 ;  /* 0x00000096ff5d723e */ /* 0x000fe200030004ff */
[----:B------:R-:W-:Y:S01]  /*5b00*/  HADD2.F32 R86, -RZ, R85.H1_H1 ;  /* 0x30000055ff567230 */ /* 0x000fe20000004100 */
[-C--:B------:R-:W-:Y:S01]  /*5b10*/  F2FP.F16.E5M2.UNPACK_B R95, R151.reuse ;  /* 0x00000097ff5f723e */ /* 0x080fe200020004ff */
[----:B------:R-:W2:Y:S01]  /*5b20*/  LDTM.x64 R4, tmem[UR4] ;  /* 0x00000004000479ee */ /* 0x000ea20008340000 */
[----:B------:R-:W-:Y:S01]  /*5b30*/  F2FP.F16.E5M2.UNPACK_B R97, R151.H1 ;  /* 0x00000097ff61723e */ /* 0x000fe200030004ff */
[----:B------:R-:W-:Y:S01]  /*5b40*/  HADD2.F32 R85, -RZ, R87.H0_H0 ;  /* 0x20000057ff557230 */ /* 0x000fe20000004100 */
[-C--:B------:R-:W-:Y:S01]  /*5b50*/  F2FP.F16.E5M2.UNPACK_B R99, R152.reuse ;  /* 0x00000098ff63723e */ /* 0x080fe200020004ff */
[----:B------:R-:W-:Y:S01]  /*5b60*/  HADD2.F32 R87, -RZ, R89.H0_H0 ;  /* 0x20000059ff577230 */ /* 0x000fe20000004100 */
[----:B------:R-:W-:Y:S01]  /*5b70*/  F2FP.F16.E5M2.UNPACK_B R101, R152.H1 ;  /* 0x00000098ff65723e */ /* 0x000fe200030004ff */
[----:B------:R-:W-:Y:S01]  /*5b80*/  HADD2.F32 R92, -RZ, R91.H1_H1 ;  /* 0x3000005bff5c7230 */ /* 0x000fe20000004100 */
[----:B------:R-:W-:Y:S01]  /*5b90*/  ISETP.NE.AND P6, PT, R184, RZ, PT ;  /* 0x000000ffb800720c */ /* 0x000fe20003fc5270 */
[----:B------:R-:W-:Y:S01]  /*5ba0*/  HADD2.F32 R96, -RZ, R95.H1_H1 ;  /* 0x3000005fff607230 */ /* 0x000fe20000004100 */
[----:B------:R-:W-:Y:S01]  /*5bb0*/  SHF.L.U32 R211, R176, 0x4, RZ ;  /* 0x00000004b0d37819 */ /* 0x000fe200000006ff */
[----:B------:R-:W-:Y:S01]  /*5bc0*/  HADD2.F32 R100, -RZ, R99.H1_H1 ;  /* 0x30000063ff647230 */ /* 0x000fe20000004100 */
[----:B------:R-:W-:Y:S01]  /*5bd0*/  SHF.L.U32 R219, R175, 0x4, RZ ;  /* 0x00000004afdb7819 */ /* 0x000fe200000006ff */
[----:B------:R-:W-:Y:S01]  /*5be0*/  HADD2.F32 R90, -RZ, R89.H1_H1 ;  /* 0x30000059ff5a7230 */ /* 0x000fe20000004100 */
[C---:B------:R-:W-:Y:S01]  /*5bf0*/  IADD3 R204, PT, PT, R190.reuse, R211, RZ ;  /* 0x000000d3becc7210 */ /* 0x040fe20007ffe0ff */
[----:B------:R-:W-:Y:S01]  /*5c00*/  HADD2.F32 R89, -RZ, R91.H0_H0 ;  /* 0x2000005bff597230 */ /* 0x000fe20000004100 */
[----:B------:R-:W-:Y:S01]  /*5c10*/  IADD3 R206, PT, PT, R190, R219, RZ ;  /* 0x000000dbbece7210 */ /* 0x000fe20007ffe0ff */
[--C-:B------:R-:W-:Y:S01]  /*5c20*/  HADD2.F32 R91, -RZ, R93.reuse.H0_H0 ;  /* 0x2000005dff5b7230 */ /* 0x100fe20000004100 */
[----:B------:R-:W-:Y:S01]  /*5c30*/  SHF.L.U32 R217, R188, 0x4, RZ ;  /* 0x00000004bcd97819 */ /* 0x000fe200000006ff */
[----:B------:R-:W-:Y:S01]  /*5c40*/  HADD2.F32 R94, -RZ, R93.H1_H1 ;  /* 0x3000005dff5e7230 */ /* 0x000fe20000004100 */
[-C--:B------:R-:W-:Y:S01]  /*5c50*/  F2FP.F16.E5M2.UNPACK_B R103, R153.reuse ;  /* 0x00000099ff67723e */ /* 0x080fe200020004ff */
[----:B------:R-:W-:Y:S01]  /*5c60*/  HADD2.F32 R93, -RZ, R95.H0_H0 ;  /* 0x2000005fff5d7230 */ /* 0x000fe20000004100 */
[----:B------:R-:W-:Y:S01]  /*5c70*/  IADD3 R205, PT, PT, R217, R204, RZ ;  /* 0x000000ccd9cd7210 */ /* 0x000fe20007ffe0ff */
[----:B------:R-:W-:Y:S01]  /*5c80*/  HADD2.F32 R95, -RZ, R97.H0_H0 ;  /* 0x20000061ff5f7230 */ /* 0x000fe20000004100 */
[----:B------:R-:W-:Y:S01]  /*5c90*/  F2FP.F16.E5M2.UNPACK_B R105, R153.H1 ;  /* 0x00000099ff69723e */ /* 0x000fe200030004ff */
[C---:B--2---:R-:W-:Y:S01]  /*5ca0*/  FMUL R0, R78.reuse, R4 ;  /* 0x000000044e007220 */ /* 0x044fe20000400000 */
[C---:B-1----:R-:W-:Y:S01]  /*5cb0*/  FMUL R2, R78.reuse, R5 ;  /* 0x000000054e027220 */ /* 0x042fe20000400000 */
[C---:B------:R-:W-:Y:S01]  /*5cc0*/  FMUL R4, R78.reuse, R8 ;  /* 0x000000084e047220 */ /* 0x040fe20000400000 */
[C---:B------:R-:W-:Y:S01]  /*5cd0*/  FMUL R5, R78.reuse, R9 ;  /* 0x000000094e057220 */ /* 0x040fe20000400000 */
[C---:B------:R-:W-:Y:S01]  /*5ce0*/  FFMA R0, R81.reuse, R82, R0 ;  /* 0x0000005251007223 */ /* 0x040fe20000000000 */
[C---:B------:R-:W-:Y:S01]  /*5cf0*/  FFMA R2, R81.reuse, R83, R2 ;  /* 0x0000005351027223 */ /* 0x040fe20000000002 */
[C---:B------:R-:W-:Y:S01]  /*5d00*/  FMUL R8, R78.reuse, R12 ;  /* 0x0000000c4e087220 */ /* 0x040fe20000400000 */
[C---:B------:R-:W-:Y:S01]  /*5d10*/  FMUL R9, R78.reuse, R13 ;  /* 0x0000000d4e097220 */ /* 0x040fe20000400000 */
[C---:B------:R-:W-:Y:S01]  /*5d20*/  FMUL R12, R78.reuse, R16 ;  /* 0x000000104e0c7220 */ /* 0x040fe20000400000 */
[C---:B------:R-:W-:Y:S01]  /*5d30*/  FMUL R13, R78.reuse, R17 ;  /* 0x000000114e0d7220 */ /* 0x040fe20000400000 */
[C---:B------:R-:W-:Y:S01]  /*5d40*/  FMUL R16, R78.reuse, R20 ;  /* 0x000000144e107220 */ /* 0x040fe20000400000 */
[C---:B------:R-:W-:Y:S01]  /*5d50*/  FMUL R17, R78.reuse, R21 ;  /* 0x000000154e117220 */ /* 0x040fe20000400000 */
[----:B------:R-:W-:Y:S02]  /*5d60*/  HADD2.F32 R104, -RZ, R103.H1_H1 ;  /* 0x30000067ff687230 */ /* 0x000fe40000004100 */
[C---:B------:R-:W-:Y:S01]  /*5d70*/  FMUL R20, R78.reuse, R24 ;  /* 0x000000184e147220 */ /* 0x040fe20000400000 */
[C---:B------:R-:W-:Y:S01]  /*5d80*/  FMUL R21, R78.reuse, R25 ;  /* 0x000000194e157220 */ /* 0x040fe20000400000 */
[C---:B------:R-:W-:Y:S01]  /*5d90*/  FMUL R24, R78.reuse, R28 ;  /* 0x0000001c4e187220 */ /* 0x040fe20000400000 */
[C---:B------:R-:W-:Y:S01]  /*5da0*/  FMUL R25, R78.reuse, R29 ;  /* 0x0000001d4e197220 */ /* 0x040fe20000400000 */
[C---:B------:R-:W-:Y:S01]  /*5db0*/  FMUL R28, R78.reuse, R32 ;  /* 0x000000204e1c7220 */ /* 0x040fe20000400000 */
[C---:B------:R-:W-:Y:S01]  /*5dc0*/  FMUL R29, R78.reuse, R33 ;  /* 0x000000214e1d7220 */ /* 0x040fe20000400000 */
[C---:B------:R-:W-:Y:S01]  /*5dd0*/  FMUL R32, R78.reuse, R36 ;  /* 0x000000244e207220 */ /* 0x040fe20000400000 */
[----:B------:R-:W-:Y:S01]  /*5de0*/  F2FP.F16.E5M2.UNPACK_B R107, R154 ;  /* 0x0000009aff6b723e */ /* 0x000fe200020004ff */
[C---:B------:R-:W-:Y:S01]  /*5df0*/  FMUL R33, R78.reuse, R37 ;  /* 0x000000254e217220 */ /* 0x040fe20000400000 */
[C---:B------:R-:W-:Y:S01]  /*5e00*/  FMUL R36, R78.reuse, R40 ;  /* 0x000000284e247220 */ /* 0x040fe20000400000 */
[----:B------:R-:W-:Y:S01]  /*5e10*/  F2FP.F16.E5M2.UNPACK_B R109, R154.H1 ;  /* 0x0000009aff6d723e */ /* 0x000fe200030004ff */
[C---:B------:R-:W-:Y:S01]  /*5e20*/  FMUL R37, R78.reuse, R41 ;  /* 0x000000294e257220 */ /* 0x040fe20000400000 */
[----:B------:R-:W-:Y:S02]  /*5e30*/  HADD2.F32 R108, -RZ, R107.H1_H1 ;  /* 0x3000006bff6c7230 */ /* 0x000fe40000004100 */
        /* <DEDUP_REMOVED lines=26> */
[C---:B------:R-:W-:Y:S01]  /*5fe0*/  FFMA R3, R81.reuse, R84, R3 ;  /* 0x0000005451037223 */ /* 0x040fe20000000003 */
[C---:B------:R-:W-:Y:S01]  /*5ff0*/  FFMA R7, R81.reuse, R86, R7 ;  /* 0x0000005651077223 */ /* 0x040fe20000000007 */
[----:B------:R-:W-:Y:S01]  /*6000*/  F2FP.F16.E5M2.UNPACK_B R127, R159 ;  /* 0x0000009fff7f723e */ /* 0x000fe200020004ff */
[C---:B------:R-:W-:Y:S01]  /*6010*/  FFMA R4, R81.reuse, R85, R4 ;  /* 0x0000005551047223 */ /* 0x040fe20000000004 */
[C---:B------:R-:W-:Y:S01]  /*6020*/  FFMA R5, R81.reuse, R88, R5 ;  /* 0x0000005851057223 */ /* 0x040fe20000000005 */
[----:B------:R-:W-:Y:S01]  /*6030*/  F2FP.F16.E5M2.UNPACK_B R129, R159.H1 ;  /* 0x0000009fff81723e */ /* 0x000fe200030004ff */
[----:B------:R-:W-:Y:S01]  /*6040*/  FFMA R6, R81, R87, R6 ;  /* 0x0000005751067223 */ /* 0x000fe20000000006 */
[----:B------:R-:W-:Y:S01]  /*6050*/  F2FP.SATFINITE.E5M2.F32.PACK_AB_MERGE_C R185, R7, R3, RZ ;  /* 0x0000000307b9723e */ /* 0x000fe200048060ff */
[----:B------:R-:W-:Y:S02]  /*6060*/  HADD2.F32 R124, -RZ, R123.H1_H1 ;  /* 0x3000007bff7c7230 */ /* 0x000fe40000004100 */
[----:B------:R-:W-:Y:S01]  /*6070*/  FMUL R11, R78, R11 ;  /* 0x0000000b4e0b7220 */ /* 0x000fe20000400000 */
[----:B------:R-:W-:Y:S01]  /*6080*/  HADD2.F32 R128, -RZ, R127.H1_H1 ;  /* 0x3000007fff807230 */ /* 0x000fe20000004100 */
[----:B------:R-:W-:Y:S01]  /*6090*/  F2FP.SATFINITE.E5M2.F32.PACK_AB_MERGE_C R184, R2, R0, R185 ;  /* 0x0000000002b8723e */ /* 0x000fe200048060b9 */
[C---:B------:R-:W-:Y:S01]  /*60a0*/  FMUL R10, R78.reuse, R14 ;  /* 0x0000000e4e0a7220 */ /* 0x040fe20000400000 */
[C---:B------:R-:W-:Y:S01]  /*60b0*/  FFMA R11, R81.reuse, R90, R11 ;  /* 0x0000005a510b7223 */ /* 0x040fe2000000000b */
[C---:B------:R-:W-:Y:S01]  /*60c0*/  FFMA R8, R81.reuse, R89, R8 ;  /* 0x0000005951087223 */ /* 0x040fe20000000008 */
[----:B------:R-:W-:Y:S01]  /*60d0*/  FFMA R9, R81, R92, R9 ;  /* 0x0000005c51097223 */ /* 0x000fe20000000009 */
[----:B------:R-:W-:Y:S01]  /*60e0*/  F2FP.F16.E5M2.UNPACK_B R131, R160 ;  /* 0x000000a0ff83723e */ /* 0x000fe200020004ff */
[----:B------:R-:W-:Y:S01]  /*60f0*/  HADD2.F32 R98, -RZ, R97.H1_H1 ;  /* 0x30000061ff627230 */ /* 0x000fe20000004100 */
[----:B------:R-:W-:Y:S01]  /*6100*/  F2FP.SATFINITE.E5M2.F32.PACK_AB_MERGE_C R186, R11, R6, RZ ;  /* 0x000000060bba723e */ /* 0x000fe200048060ff */
[----:B------:R-:W-:Y:S01]  /*6110*/  FFMA R10, R81, R91, R10 ;  /* 0x0000005b510a7223 */ /* 0x000fe2000000000a */
[----:B------:R-:W-:Y:S02]  /*6120*/  HADD2.F32 R97, -RZ, R99.H0_H0 ;  /* 0x20000063ff617230 */ /* 0x000fe40000004100 */
[C---:B------:R-:W-:Y:S01]  /*6130*/  FMUL R15, R78.reuse, R15 ;  /* 0x0000000f4e0f7220 */ /* 0x040fe20000400000 */
[----:B------:R-:W-:Y:S01]  /*6140*/  F2FP.SATFINITE.E5M2.F32.PACK_AB_MERGE_C R185, R5, R4, R186 ;  /* 0x0000000405b9723e */ /* 0x000fe200048060ba */
[----:B------:R-:W-:Y:S02]  /*6150*/  HADD2.F32 R132, -RZ, R131.H1_H1 ;  /* 0x30000083ff847230 */ /* 0x000fe40000004100 */
[C---:B------:R-:W-:Y:S01]  /*6160*/  FMUL R14, R78.reuse, R18 ;  /* 0x000000124e0e7220 */ /* 0x040fe20000400000 */
[C---:B------:R-:W-:Y:S01]  /*6170*/  FFMA R15, R81.reuse, R94, R15 ;  /* 0x0000005e510f7223 */ /* 0x040fe2000000000f */
[C---:B------:R-:W-:Y:S01]  /*6180*/  FFMA R12, R81.reuse, R93, R12 ;  /* 0x0000005d510c7223 */ /* 0x040fe2000000000c */
[----:B------:R-:W-:Y:S01]  /*6190*/  FFMA R13, R81, R96, R13 ;  /* 0x00000060510d7223 */ /* 0x000fe2000000000d */
[----:B------:R-:W-:Y:S01]  /*61a0*/  F2FP.F16.E5M2.UNPACK_B R133, R160.H1 ;  /* 0x000000a0ff85723e */ /* 0x000fe200030004ff */
[--C-:B------:R-:W-:Y:S01]  /*61b0*/  HADD2.F32 R99, -RZ, R101.reuse.H0_H0 ;  /* 0x20000065ff637230 */ /* 0x100fe20000004100 */
[----:B------:R-:W-:Y:S01]  /*61c0*/  F2FP.SATFINITE.E5M2.F32.PACK_AB_MERGE_C R186, R15, R10, RZ ;  /* 0x0000000a0fba723e */ /* 0x000fe200048060ff */
[----:B------:R-:W-:Y:S01]  /*61d0*/  FFMA R14, R81, R95, R14 ;  /* 0x0000005f510e7223 */ /* 0x000fe2000000000e */
[C---:B------:R-:W-:Y:S01]  /*61e0*/  FMUL R19, R78.reuse, R19 ;  /* 0x000000134e137220 */ /* 0x040fe20000400000 */
[----:B------:R-:W-:Y:S01]  /*61f0*/  HADD2.F32 R102, -RZ, R101.H1_H1 ;  /* 0x30000065ff667230 */ /* 0x000fe20000004100 */
[----:B------:R-:W-:Y:S01]  /*6200*/  F2FP.SATFINITE.E5M2.F32.PACK_AB_MERGE_C R186, R9, R8, R186 ;  /* 0x0000000809ba723e */ /* 0x000fe200048060ba */
[----:B------:R-:W-:Y:S02]  /*6210*/  HADD2.F32 R101, -RZ, R103.H0_H0 ;  /* 0x20000067ff657230 */ /* 0x000fe40000004100 */
[C---:B------:R-:W-:Y:S01]  /*6220*/  FFMA R19, R81.reuse, R98, R19 ;  /* 0x0000006251137223 */ /* 0x040fe20000000013 */
[C---:B------:R-:W-:Y:S01]  /*6230*/  FFMA R16, R81.reuse, R97, R16 ;  /* 0x0000006151107223 */ /* 0x040fe20000000010 */
[----:B------:R-:W-:Y:S01]  /*6240*/  FFMA R17, R81, R100, R17 ;  /* 0x0000006451117223 */ /* 0x000fe20000000011 */
[C---:B------:R-:W-:Y:S01]  /*6250*/  FMUL R18, R78.reuse, R22 ;  /* 0x000000164e127220 */ /* 0x040fe20000400000 */
[----:B------:R-:W-:Y:S01]  /*6260*/  F2FP.F16.E5M2.UNPACK_B R135, R161 ;  /* 0x000000a1ff87723e */ /* 0x000fe200020004ff */
        /* <DEDUP_REMOVED lines=10> */
[----:B------:R1:W-:Y:S01]  /*6310*/  STS.128 [R172+UR49+0x4200], R184 ;  /* 0x004200b8ac007988 */ /* 0x0003e20008000c31 */
[----:B------:R-:W-:Y:S01]  /*6320*/  HADD2.F32 R136, -RZ, R135.H1_H1 ;  /* 0x30000087ff887230 */ /* 0x000fe20000004100 */
[----:B------:R-:W-:Y:S01]  /*6330*/  F2FP.SATFINITE.E5M2.F32.PACK_AB_MERGE_C R196, R23, R18, RZ ;  /* 0x0000001217c4723e */ /* 0x000fe200048060ff */
[C---:B------:R-:W-:Y:S01]  /*6340*/  FMUL R22, R78.reuse, R26 ;  /* 0x0000001a4e167220 */ /* 0x040fe20000400000 */
[C---:B------:R-:W-:Y:S01]  /*6350*/  FMUL R27, R78.reuse, R27 ;  /* 0x0000001b4e1b7220 */ /* 0x040fe20000400000 */
[--C-:B------:R-:W-:Y:S01]  /*6360*/  HADD2.F32 R107, -RZ, R109.reuse.H0_H0 ;  /* 0x2000006dff6b7230 */ /* 0x100fe20000004100 */
[----:B------:R-:W-:Y:S01]  /*6370*/  F2FP.SATFINITE.E5M2.F32.PACK_AB_MERGE_C R196, R17, R16, R196 ;  /* 0x0000001011c4723e */ /* 0x000fe200048060c4 */
[C---:B------:R-:W-:Y:S01]  /*6380*/  FFMA R22, R81.reuse, R103, R22 ;  /* 0x0000006751167223 */ /* 0x040fe20000000016 */
[C---:B------:R-:W-:Y:S01]  /*6390*/  FFMA R27, R81.reuse, R106, R27 ;  /* 0x0000006a511b7223 */ /* 0x040fe2000000001b */
[C---:B------:R-:W-:Y:S01]  /*63a0*/  FFMA R24, R81.reuse, R105, R24 ;  /* 0x0000006951187223 */ /* 0x040fe20000000018 */
[----:B------:R-:W-:Y:S01]  /*63b0*/  F2FP.F16.E5M2.UNPACK_B R137, R161.H1 ;  /* 0x000000a1ff89723e */ /* 0x000fe200030004ff */
[----:B------:R-:W-:Y:S02]  /*63c0*/  HADD2.F32 R110, -RZ, R109.H1_H1 ;  /* 0x3000006dff6e7230 */ /* 0x000fe40000004100 */
[----:B------:R-:W-:Y:S01]  /*63d0*/  FFMA R25, R81, R108, R25 ;  /* 0x0000006c51197223 */ /* 0x000fe20000000019 */
[----:B------:R-:W-:Y:S01]  /*63e0*/  F2FP.SATFINITE.E5M2.F32.PACK_AB_MERGE_C R197, R27, R22, RZ ;  /* 0x000000161bc5723e */ /* 0x000fe200048060ff */
[----:B------:R-:W-:Y:S02]  /*63f0*/  HADD2.F32 R109, -RZ, R111.H0_H0 ;  /* 0x2000006fff6d7230 */ /* 0x000fe40000004100 */
[C---:B------:R-:W-:Y:S01]  /*6400*/  FMUL R26, R78.reuse, R30 ;  /* 0x0000001e4e1a7220 */ /* 0x040fe20000400000 */
[C---:B------:R-:W-:Y:S01]  /*6410*/  FMUL R31, R78.reuse, R31 ;  /* 0x0000001f4e1f7220 */ /* 0x040fe20000400000 */
[--C-:B------:R-:W-:Y:S01]  /*6420*/  HADD2.F32 R111, -RZ, R113.reuse.H0_H0 ;  /* 0x20000071ff6f7230 */ /* 0x100fe20000004100 */
[----:B------:R-:W-:Y:S01]  /*6430*/  F2FP.SATFINITE.E5M2.F32.PACK_AB_MERGE_C R197, R21, R20, R197 ;  /* 0x0000001415c5723e */ /* 0x000fe200048060c5 */
[C---:B------:R-:W-:Y:S01]  /*6440*/  FFMA R26, R81.reuse, R107, R26 ;  /* 0x0000006b511a7223 */ /* 0x040fe2000000001a */
[C---:B------:R-:W-:Y:S01]  /*6450*/  FFMA R31, R81.reuse, R110, R31 ;  /* 0x0000006e511f7223 */ /* 0x040fe2000000001f */
[C---:B------:R-:W-:Y:S01]  /*6460*/  FFMA R28, R81.reuse, R109, R28 ;  /* 0x0000006d511c7223 */ /* 0x040fe2000000001c */
[----:B------:R-:W-:Y:S01]  /*6470*/  F2FP.F16.E5M2.UNPACK_B R139, R162 ;  /* 0x000000a2ff8b723e */ /* 0x000fe200020004ff */
[----:B------:R-:W-:Y:S02]  /*6480*/  HADD2.F32 R114, -RZ, R113.H1_H1 ;  /* 0x30000071ff727230 */ /* 0x000fe40000004100 */
[----:B------:R-:W-:Y:S01]  /*6490*/  FFMA R29, R81, R112, R29 ;  /* 0x00000070511d7223 */ /* 0x000fe2000000001d */
[----:B------:R-:W-:Y:S01]  /*64a0*/  F2FP.SATFINITE.E5M2.F32.PACK_AB_MERGE_C R198, R31, R26, RZ ;  /* 0x0000001a1fc6723e */ /* 0x000fe200048060ff */
[----:B------:R-:W-:Y:S02]  /*64b0*/  HADD2.F32 R113, -RZ, R115.H0_H0 ;  /* 0x20000073ff717230 */ /* 0x000fe40000004100 */
[C---:B------:R-:W-:Y:S01]  /*64c0*/  FMUL R30, R78.reuse, R34 ;  /* 0x000000224e1e7220 */ /* 0x040fe20000400000 */
[----:B------:R-:W-:Y:S01]  /*64d0*/  HADD2.F32 R140, -RZ, R139.H1_H1 ;  /* 0x3000008bff8c7230 */ /* 0x000fe20000004100 */
[----:B------:R-:W-:Y:S01]  /*64e0*/  F2FP.SATFINITE.E5M2.F32.PACK_AB_MERGE_C R198, R25, R24, R198 ;  /* 0x0000001819c6723e */ /* 0x000fe200048060c6 */
[C---:B------:R-:W-:Y:S01]  /*64f0*/  FMUL R35, R78.reuse, R35 ;  /* 0x000000234e237220 */ /* 0x040fe20000400000 */
[--C-:B------:R-:W-:Y:S02]  /*6500*/  HADD2.F32 R115, -RZ, R117.reuse.H0_H0 ;  /* 0x20000075ff737230 */ /* 0x100fe40000004100 */
[C---:B------:R-:W-:Y:S01]  /*6510*/  FFMA R30, R81.reuse, R111, R30 ;  /* 0x0000006f511e7223 */ /* 0x040fe2000000001e */
[----:B------:R-:W-:Y:S02]  /*6520*/  HADD2.F32 R118, -RZ, R117.H1_H1 ;  /* 0x30000075ff767230 */ /* 0x000fe40000004100 */
[C---:B------:R-:W-:Y:S01]  /*6530*/  FFMA R35, R81.reuse, R114, R35 ;  /* 0x0000007251237223 */ /* 0x040fe20000000023 */
[C---:B------:R-:W-:Y:S01]  /*6540*/  FFMA R32, R81.reuse, R113, R32 ;  /* 0x0000007151207223 */ /* 0x040fe20000000020 */
[----:B------:R-:W-:Y:S01]  /*6550*/  F2FP.F16.E5M2.UNPACK_B R141, R162.H1 ;  /* 0x000000a2ff8d723e */ /* 0x000fe200030004ff */
[----:B------:R-:W-:Y:S01]  /*6560*/  FFMA R33, R81, R116, R33 ;  /* 0x0000007451217223 */ /* 0x000fe20000000021 */
[----:B------:R-:W-:Y:S01]  /*6570*/  HADD2.F32 R117, -RZ, R119.H0_H0 ;  /* 0x20000077ff757230 */ /* 0x000fe20000004100 */
        /* <DEDUP_REMOVED lines=9> */
[----:B------:R1:W-:Y:S01]  /*6610*/  STS.128 [R204+0x4010], R196 ;  /* 0x004010c4cc007388 */ /* 0x0003e20000000c00 */
[----:B------:R-:W-:Y:S01]  /*6620*/  FFMA R37, R81, R120, R37 ;  /* 0x0000007851257223 */ /* 0x000fe20000000025 */
[----:B------:R-:W-:Y:S01]  /*6630*/  F2FP.SATFINITE.E5M2.F32.PACK_AB_MERGE_C R200, R39, R34, RZ ;  /* 0x0000002227c8723e */ /* 0x000fe200048060ff */
[----:B------:R-:W-:Y:S02]  /*6640*/  HADD2.F32 R122, -RZ, R121.H1_H1 ;  /* 0x30000079ff7a7230 */ /* 0x000fe40000004100 */
[C---:B------:R-:W-:Y:S01]  /*6650*/  FMUL R38, R78.reuse, R42 ;  /* 0x0000002a4e267220 */ /* 0x040fe20000400000 */
[----:B------:R-:W-:Y:S01]  /*6660*/  HADD2.F32 R121, -RZ, R123.H0_H0 ;  /* 0x2000007bff797230 */ /* 0x000fe20000004100 */
[----:B------:R-:W-:Y:S01]  /*6670*/  F2FP.SATFINITE.E5M2.F32.PACK_AB_MERGE_C R200, R33, R32, R200 ;  /* 0x0000002021c8723e */ /* 0x000fe200048060c8 */
[----:B------:R-:W-:Y:S02]  /*6680*/  HADD2.F32 R144, -RZ, R143.H1_H1 ;  /* 0x3000008fff907230 */ /* 0x000fe40000004100 */
[C---:B------:R-:W-:Y:S01]  /*6690*/  FFMA R38, R81.reuse, R119, R38 ;  /* 0x0000007751267223 */ /* 0x040fe20000000026 */
[C---:B------:R-:W-:Y:S01]  /*66a0*/  FMUL R43, R78.reuse, R43 ;  /* 0x0000002b4e2b7220 */ /* 0x040fe20000400000 */
[--C-:B------:R-:W-:Y:S02]  /*66b0*/  HADD2.F32 R123, -RZ, R125.reuse.H0_H0 ;  /* 0x2000007dff7b7230 */ /* 0x100fe40000004100 */
[C---:B------:R-:W-:Y:S01]  /*66c0*/  FMUL R42, R78.reuse, R46 ;  /* 0x0000002e4e2a7220 */ /* 0x040fe20000400000 */
[----:B------:R-:W-:Y:S02]  /*66d0*/  HADD2.F32 R126, -RZ, R125.H1_H1 ;  /* 0x3000007dff7e7230 */ /* 0x000fe40000004100 */
[C---:B------:R-:W-:Y:S01]  /*66e0*/  FFMA R43, R81.reuse, R122, R43 ;  /* 0x0000007a512b7223 */ /* 0x040fe2000000002b */
[----:B------:R-:W-:Y:S01]  /*66f0*/  F2FP.F16.E5M2.UNPACK_B R145, R163.H1 ;  /* 0x000000a3ff91723e */ /* 0x000fe200030004ff */
[C---:B------:R-:W-:Y:S01]  /*6700*/  FFMA R40, R81.reuse, R121, R40 ;  /* 0x0000007951287223 */ /* 0x040fe20000000028 */
[----:B------:R-:W-:Y:S01]  /*6710*/  FFMA R41, R81, R124, R41 ;  /* 0x0000007c51297223 */ /* 0x000fe20000000029 */
[----:B------:R-:W-:Y:S01]  /*6720*/  ISETP.NE.AND P0, PT, R193, RZ, PT ;  /* 0x000000ffc100720c */ /* 0x000fe20003f05270 */
[----:B------:R-:W-:Y:S01]  /*6730*/  HADD2.F32 R125, -RZ, R127.H0_H0 ;  /* 0x2000007fff7d7230 */ /* 0x000fe20000004100 */
[----:B------:R-:W-:Y:S01]  /*6740*/  F2FP.SATFINITE.E5M2.F32.PACK_AB_MERGE_C R201, R43, R38, RZ ;  /* 0x000000262bc9723e */ /* 0x000fe200048060ff */
[----:B------:R-:W-:Y:S01]  /*6750*/  FFMA R42, R81, R123, R42 ;  /* 0x0000007b512a7223 */ /* 0x000fe2000000002a */
[C---:B------:R-:W-:Y:S01]  /*6760*/  FMUL R47, R78.reuse, R47 ;  /* 0x0000002f4e2f7220 */ /* 0x040fe20000400000 */
[--C-:B------:R-:W-:Y:S01]  /*6770*/  HADD2.F32 R127, -RZ, R129.reuse.H0_H0 ;  /* 0x20000081ff7f7230 */ /* 0x100fe20000004100 */
[----:B------:R-:W-:Y:S01]  /*6780*/  F2FP.SATFINITE.E5M2.F32.PACK_AB_MERGE_C R201, R37, R36, R201 ;  /* 0x0000002425c9723e */ /* 0x000fe200048060c9 */
[----:B------:R-:W-:Y:S02]  /*6790*/  HADD2.F32 R130, -RZ, R129.H1_H1 ;  /* 0x30000081ff827230 */ /* 0x000fe40000004100 */
[C---:B------:R-:W-:Y:S01]  /*67a0*/  FFMA R47, R81.reuse, R126, R47 ;  /* 0x0000007e512f7223 */ /* 0x040fe2000000002f */
[C---:B------:R-:W-:Y:S01]  /*67b0*/  FFMA R44, R81.reuse, R125, R44 ;  /* 0x0000007d512c7223 */ /* 0x040fe2000000002c */
[C---:B------:R-:W-:Y:S01]  /*67c0*/  FFMA R45, R81.reuse, R128, R45 ;  /* 0x00000080512d7223 */ /* 0x040fe2000000002d */
[----:B------:R-:W-:Y:S02]  /*67d0*/  HADD2.F32 R129, -RZ, R131.H0_H0 ;  /* 0x20000083ff817230 */ /* 0x000fe40000004100 */
[C---:B------:R-:W-:Y:S01]  /*67e0*/  FMUL R46, R78.reuse, R50 ;  /* 0x000000324e2e7220 */ /* 0x040fe20000400000 */
[C---:B------:R-:W-:Y:S01]  /*67f0*/  FMUL R51, R78.reuse, R51 ;  /* 0x000000334e337220 */ /* 0x040fe20000400000 */
[--C-:B------:R-:W-:Y:S02]  /*6800*/  HADD2.F32 R131, -RZ, R133.reuse.H0_H0 ;  /* 0x20000085ff837230 */ /* 0x100fe40000004100 */
[C---:B------:R-:W-:Y:S01]  /*6810*/  FMUL R50, R78.reuse, R54 ;  /* 0x000000364e327220 */ /* 0x040fe20000400000 */
[C---:B------:R-:W-:Y:S01]  /*6820*/  FFMA R46, R81.reuse, R127, R46 ;  /* 0x0000007f512e7223 */ /* 0x040fe2000000002e */
[----:B------:R-:W-:Y:S02]  /*6830*/  HADD2.F32 R134, -RZ, R133.H1_H1 ;  /* 0x30000085ff867230 */ /* 0x000fe40000004100 */
[C---:B------:R-:W-:Y:S01]  /*6840*/  FFMA R51, R81.reuse, R130, R51 ;  /* 0x0000008251337223 */ /* 0x040fe20000000033 */
[----:B------:R-:W-:Y:S02]  /*6850*/  HADD2.F32 R133, -RZ, R135.H0_H0 ;  /* 0x20000087ff857230 */ /* 0x000fe40000004100 */
[C---:B------:R-:W-:Y:S01]  /*6860*/  FMUL R55, R78.reuse, R55 ;  /* 0x000000374e377220 */ /* 0x040fe20000400000 */
[C---:B------:R-:W-:Y:S01]  /*6870*/  FFMA R48, R81.reuse, R129, R48 ;  /* 0x0000008151307223 */ /* 0x040fe20000000030 */
[C---:B------:R-:W-:Y:S01]  /*6880*/  FFMA R49, R81.reuse, R132, R49 ;  /* 0x0000008451317223 */ /* 0x040fe20000000031 */
[--C-:B------:R-:W-:Y:S02]  /*6890*/  HADD2.F32 R135, -RZ, R137.reuse.H0_H0 ;  /* 0x20000089ff877230 */ /* 0x100fe40000004100 */
[C---:B------:R-:W-:Y:S01]  /*68a0*/  FFMA R50, R81.reuse, R131, R50 ;  /* 0x0000008351327223 */ /* 0x040fe20000000032 */
[----:B------:R-:W-:Y:S02]  /*68b0*/  HADD2.F32 R138, -RZ, R137.H1_H1 ;  /* 0x30000089ff8a7230 */ /* 0x000fe40000004100 */
[C---:B------:R-:W-:Y:S01]  /*68c0*/  FMUL R54, R78.reuse, R58 ;  /* 0x0000003a4e367220 */ /* 0x040fe20000400000 */
[----:B------:R-:W-:Y:S02]  /*68d0*/  HADD2.F32 R137, -RZ, R139.H0_H0 ;  /* 0x2000008bff897230 */ /* 0x000fe40000004100 */
[C---:B------:R-:W-:Y:S01]  /*68e0*/  FFMA R55, R81.reuse, R134, R55 ;  /* 0x0000008651377223 */ /* 0x040fe20000000037 */
        /* <DEDUP_REMOVED lines=16> */
[----:B------:R-:W-:Y:S01]  /*69f0*/  FFMA R63, R81, R142, R63 ;  /* 0x0000008e513f7223 */ /* 0x000fe2000000003f */
[----:B------:R-:W-:Y:S01]  /*6a00*/  FMUL R67, R78, R67 ;  /* 0x000000434e437220 */ /* 0x000fe20000400000 */
[----:B------:R-:W-:Y:S01]  /*6a10*/  F2FP.SATFINITE.E5M2.F32.PACK_AB_MERGE_C R202, R47, R42, RZ ;  /* 0x0000002a2fca723e */ /* 0x000fe200048060ff */
[----:B------:R-:W-:Y:S01]  /*6a20*/  FFMA R60, R81, R141, R60 ;  /* 0x0000008d513c7223 */ /* 0x000fe2000000003c */
[----:B------:R-:W-:Y:S01]  /*6a30*/  F2FP.SATFINITE.E5M2.F32.PACK_AB_MERGE_C R203, R51, R46, RZ ;  /* 0x0000002e33cb723e */ /* 0x000fe200048060ff */
[C---:B------:R-:W-:Y:S01]  /*6a40*/  FFMA R61, R81.reuse, R144, R61 ;  /* 0x00000090513d7223 */ /* 0x040fe2000000003d */
[C---:B------:R-:W-:Y:S01]  /*6a50*/  FFMA R62, R81.reuse, R143, R62 ;  /* 0x0000008f513e7223 */ /* 0x040fe2000000003e */
[----:B------:R-:W-:Y:S01]  /*6a60*/  FFMA R67, R81, R146, R67 ;  /* 0x0000009251437223 */ /* 0x000fe20000000043 */
[----:B------:R-:W-:Y:S02]  /*6a70*/  F2FP.SATFINITE.E5M2.F32.PACK_AB_MERGE_C R202, R41, R40, R202 ;  /* 0x0000002829ca723e */ /* 0x000fe400048060ca */
[----:B------:R-:W-:Y:S02]  /*6a80*/  F2FP.SATFINITE.E5M2.F32.PACK_AB_MERGE_C R203, R45, R44, R203 ;  /* 0x0000002c2dcb723e */ /* 0x000fe400048060cb */
[----:B------:R-:W-:Y:S02]  /*6a90*/  F2FP.SATFINITE.E5M2.F32.PACK_AB_MERGE_C R212, R55, R50, RZ ;  /* 0x0000003237d4723e */ /* 0x000fe400048060ff */
[----:B------:R-:W-:Y:S01]  /*6aa0*/  F2FP.SATFINITE.E5M2.F32.PACK_AB_MERGE_C R213, R59, R54, RZ ;  /* 0x000000363bd5723e */ /* 0x000fe200048060ff */
[----:B------:R1:W-:Y:S01]  /*6ab0*/  STS.128 [R206+0x4020], R200 ;  /* 0x004020c8ce007388 */ /* 0x0003e20000000c00 */
[----:B------:R-:W-:Y:S02]  /*6ac0*/  F2FP.SATFINITE.E5M2.F32.PACK_AB_MERGE_C R214, R63, R58, RZ ;  /* 0x0000003a3fd6723e */ /* 0x000fe400048060ff */
[----:B------:R-:W-:Y:S02]  /*6ad0*/  F2FP.SATFINITE.E5M2.F32.PACK_AB_MERGE_C R215, R67, R62, RZ ;  /* 0x0000003e43d7723e */ /* 0x000fe400048060ff */
[----:B------:R-:W-:Y:S02]  /*6ae0*/  F2FP.SATFINITE.E5M2.F32.PACK_AB_MERGE_C R212, R49, R48, R212 ;  /* 0x0000003031d4723e */ /* 0x000fe400048060d4 */
[----:B------:R-:W-:Y:S02]  /*6af0*/  F2FP.SATFINITE.E5M2.F32.PACK_AB_MERGE_C R213, R53, R52, R213 ;  /* 0x0000003435d5723e */ /* 0x000fe400048060d5 */
[----:B------:R-:W-:Y:S02]  /*6b00*/  F2FP.SATFINITE.E5M2.F32.PACK_AB_MERGE_C R214, R57, R56, R214 ;  /* 0x0000003839d6723e */ /* 0x000fe400048060d6 */
[----:B------:R-:W-:Y:S02]  /*6b10*/  F2FP.SATFINITE.E5M2.F32.PACK_AB_MERGE_C R215, R61, R60, R215 ;  /* 0x0000003c3dd7723e */ /* 0x000fe400048060d7 */
[----:B------:R-:W-:Y:S02]  /*6b20*/  LEA R210, R181, UR49, 0x3 ;  /* 0x00000031b5d27c11 */ /* 0x000fe4000f8e18ff */
[----:B------:R-:W-:Y:S01]  /*6b30*/  @P6 SHF.L.U32 R221, R180, 0x1f, RZ ;  /* 0x0000001fb4dd6819 */ /* 0x000fe200000006ff */
[----:B------:R1:W-:Y:S01]  /*6b40*/  STS.128 [R205+0x4010], R212 ;  /* 0x004010d4cd007388 */ /* 0x0003e20000000c00 */
[----:B------:R-:W-:Y:S01]  /*6b50*/  @!PT LDS RZ, [RZ] ;  /* 0x00000000fffff984 */ /* 0x000fe20000000800 */
[----:B------:R-:W-:Y:S01]  /*6b60*/  @!PT LDS RZ, [RZ] ;  /* 0x00000000fffff984 */ /* 0x000fe20000000800 */
[----:B------:R-:W-:Y:S01]  /*6b70*/  @!PT LDS RZ, [RZ] ;  /* 0x00000000fffff984 */ /* 0x000fe20000000800 */
[----:B------:R-:W-:Y:S01]  /*6b80*/  @!PT LDS RZ, [RZ] ;  /* 0x00000000fffff984 */ /* 0x000fe20000000800 */
[----:B------:R2:W-:Y:S07]  /*6b90*/  MEMBAR.ALL.CTA ;  /* 0x0000000000007992 */ /* 0x0005ee0000008000 */
[----:B--2---:R-:W2:Y:S02]  /*6ba0*/  FENCE.VIEW.ASYNC.S ;  /* 0x00000000000073c6 */ /* 0x004ea40000000000 */
[----:B--2---:R-:W-:Y:S06]  /*6bb0*/  BAR.SYNC.DEFER_BLOCKING 0x1, 0x80 ;  /* 0x0042000000007b1d */ /* 0x004fec0000010000 */
[----:B------:R-:W-:Y:S05]  /*6bc0*/  @P0 BRA `(.L_x_98) ;  /* 0x0000000000280947 */ /* 0x000fea0003800000 */
[----:B------:R-:W-:Y:S02]  /*6bd0*/  UIADD3 UR4, UPT, UPT, UR49, 0x4200, URZ ;  /* 0x0000420031047890 */ /* 0x000fe4000fffe0ff */
[----:B------:R-:W-:Y:S01]  /*6be0*/  UIADD3 UR6, UP0, UPT, UR52, 0x680, URZ ;  /* 0x0000068034067890 */ /* 0x000fe2000ff1e0ff */
[----:B------:R-:W-:Y:S03]  /*6bf0*/  UMOV UR43, UR36 ;  /* 0x00000024002b7c82 */ /* 0x000fe60008000000 */
[----:B------:R-:W-:Y:S01]  /*6c00*/  MOV R192, UR4 ;  /* 0x0000000400c07c02 */ /* 0x000fe20008000f00 */
[----:B------:R-:W-:Y:S03]  /*6c10*/  UIADD3.X UR7, UPT, UPT, URZ, UR53, URZ, UP0, !UPT ;  /* 0x00000035ff077290 */ /* 0x000fe600087fe4ff */
[----:B------:R-:W-:Y:S11]  /*6c20*/  R2UR UR40, R192 ;  /* 0x00000000c02872ca */ /* 0x000ff600000e0000 */
[----:B------:R-:W-:Y:S02]  /*6c30*/  @!UPT UIADD3 URZ, UPT, UPT, URZ, URZ, URZ ;  /* 0x000000fffffff290 */ /* 0x000fe4000fffe0ff */
[----:B------:R2:W-:Y:S01]  /*6c40*/  UTMASTG.3D [UR40], [UR6] ;  /* 0x00000028060073b5 */ /* 0x0005e20008010000 */
[----:B------:R0:W-:Y:S01]  /*6c50*/  UTMACMDFLUSH ;  /* 0x00000000000079b7 */ /* 0x0001e20000000000 */
[----:B--2---:R-:W-:Y:S04]  /*6c60*/  DEPBAR.LE SB0, 0x1 ;  /* 0x000080400000791a */ /* 0x004fe80000000000 */
.L_x_98:
[----:B------:R-:W-:Y:S05]  /*6c70*/  BSYNC.RECONVERGENT B0 ;  /* 0x0000000000007941 */ /* 0x000fea0003800200 */
.L_x_97:
[----:B------:R-:W-:Y:S06]  /*6c80*/  BAR.SYNC.DEFER_BLOCKING 0x1, 0x80 ;  /* 0x0042000000007b1d */ /* 0x000fec0000010000 */
[----:B------:R-:W2:Y:S01]  /*6c90*/  @P6 SYNCS.PHASECHK.TRANS64.TRYWAIT P0, [R210+URZ+0x60], R221 ;  /* 0x000060ddd20065a7 */ /* 0x000ea200080011ff */
[----:B------:R-:W-:Y:S01]  /*6ca0*/  BSSY B1, `(.L_x_99) ;  /* 0x0000023000017945 */ /* 0x000fe20003800000 */
[----:B--2---:R-:W-:Y:S03]  /*6cb0*/  @P6 SEL R208, RZ, 0x1, !P0 ;  /* 0x00000001ffd06807 */ /* 0x004fe60004000000 */
[----:B------:R-:W-:Y:S05]  /*6cc0*/  @!P6 BRA `(.L_x_100) ;  /* 0x000000000080e947 */ /* 0x000fea0003800000 */
[----:B------:R-:W-:Y:S01]  /*6cd0*/  ISETP.NE.AND P1, PT, R209, RZ, PT ;  /* 0x000000ffd100720c */ /* 0x000fe20003f25270 */
[----:B------:R-:W-:Y:S01]  /*6ce0*/  BSSY B0, `(.L_x_101) ;  /* 0x000000a000007945 */ /* 0x000fe20003800000 */
[----:B------:R-:W-:Y:S11]  /*6cf0*/  ISETP.NE.AND P0, PT, R208, RZ, PT ;  /* 0x000000ffd000720c */ /* 0x000ff60003f05270 */
[----:B------:R-:W-:Y:S04]  /*6d00*/  @P1 IMAD R0, R181, 0x2000, R190 ;  /* 0x00002000b5001824 */ /* 0x000fe800078e02be */
[C---:B------:R-:W-:Y:S01]  /*6d10*/  @P1 IMAD.IADD R2, R0.reuse, 0x1, R211 ;  /* 0x0000000100021824 */ /* 0x040fe200078e02d3 */
[----:B------:R-:W-:Y:S03]  /*6d20*/  @P1 IADD3 R219, PT, PT, R0, R219, RZ ;  /* 0x000000db00db1210 */ /* 0x000fe60007ffe0ff */
[----:B------:R-:W-:Y:S01]  /*6d30*/  @P1 IMAD.IADD R217, R217, 0x1, R2 ;  /* 0x00000001d9d91824 */ /* 0x000fe200078e0202 */
[----:B------:R-:W-:Y:S06]  /*6d40*/  @P0 BRA `(.L_x_102) ;  /* 0x00000000000c0947 */ /* 0x000fec0003800000 */
[----:B------:R-:W-:Y:S04]  /*6d50*/  SHF.L.U32 R3, R180, 0x1f, RZ ;  /* 0x0000001fb4037819 */ /* 0x000fe800000006ff */
[----:B------:R-:W2:Y:S02]  /*6d60*/  SYNCS.PHASECHK.TRANS64.TRYWAIT P0, [R210+URZ+0x60], R3 ;  /* 0x00006003d20075a7 */ /* 0x000ea400080011ff */
[----:B--2---:R-:W-:Y:S05]  /*6d70*/  @!P0 BRA `(.L_x_103) ;  /* 0x0000001c00e88947 */ /* 0x004fea0003800000 */
.L_x_102:
[----:B------:R-:W-:Y:S05]  /*6d80*/  BSYNC B0 ;  /* 0x0000000000007941 */ /* 0x000fea0003800000 */
.L_x_101:
[----:B------:R-:W-:Y:S01]  /*6d90*/  ISETP.NE.AND P0, PT, R209, RZ, PT ;  /* 0x000000ffd100720c */ /* 0x000fe20003f05270 */
[----:B--2---:R-:W-:Y:S02]  /*6da0*/  VIADD R210, R210, 0x70 ;  /* 0x00000070d2d27836 */ /* 0x004fe40000000000 */
[----:B------:R-:W-:Y:S02]  /*6db0*/  IMAD.U32 R3, RZ, RZ, UR37 ;  /* 0x00000025ff037e24 */ /* 0x000fe4000f8e00ff */
[----:B------:R-:W-:Y:S03]  /*6dc0*/  VIADD R181, R181, 0x1 ;  /* 0x00000001b5b57836 */ /* 0x000fe60000000000 */
[----:B------:R-:W-:Y:S05]  /*6dd0*/  PRMT R3, R3, 0x654, R210 ;  /* 0x0000065403037816 */ /* 0x000fea00000000d2 */
[----:B------:R2:W3:Y:S04]  /*6de0*/  @P0 LDS.128 R148, [R0] ;  /* 0x0000000000940984 */ /* 0x0004e80000000c00 */
[----:B------:R2:W4:Y:S04]  /*6df0*/  @P0 LDS.128 R152, [R2+0x10] ;  /* 0x0000100002980984 */ /* 0x0005280000000c00 */
        /* <DEDUP_REMOVED lines=9> */
[----:B------:R-:W-:Y:S01]  /*6e90*/  SEL R181, R181, RZ, P0 ;  /* 0x000000ffb5b57207 */ /* 0x000fe20000000000 */
[----:B-----5:R5:W-:Y:S02]  /*6ea0*/  SYNCS.ARRIVE.TRANS64.RED.A1T0 RZ, [R3+URZ], RZ ;  /* 0x000000ff03ff79a7 */ /* 0x020be400081004ff */
[----:B-----5:R-:W-:Y:S04]  /*6eb0*/  SEL R3, RZ, 0x1, P0 ;  /* 0x00000001ff037807 */ /* 0x020fe80000000000 */
[----:B--234-:R-:W-:Y:S02]  /*6ec0*/  LOP3.LUT R180, R180, R3, RZ, 0x3c, !PT ;  /* 0x00000003b4b47212 */ /* 0x01cfe400078e3cff */
.L_x_100:
[----:B------:R-:W-:Y:S05]  /*6ed0*/  BSYNC B1 ;  /* 0x0000000000017941 */ /* 0x000fea0003800000 */
.L_x_99:
[----:B------:R-:W-:Y:S05]  /*6ee0*/  VIADD R0, R80, 0x40 ;  /* 0x0000004050007836 */ /* 0x000fea0000000000 */
[----:B------:R-:W-:Y:S04]  /*6ef0*/  SHF.R.U32.HI R0, RZ, 0x15, R0 ;  /* 0x00000015ff007819 */ /* 0x000fe80000011600 */
[----:B------:R-:W-:Y:S11]  /*6f00*/  LOP3.LUT P0, RZ, R0, 0x3, R173, 0x48, !PT ;  /* 0x0000000300ff7812 */ /* 0x000ff600078048ad */
[----:B------:R-:W-:Y:S02]  /*6f10*/  @!UPT UIADD3 URZ, UPT, UPT, URZ, URZ, URZ ;  /* 0x000000fffffff290 */ /* 0x000fe4000fffe0ff */
[----:B------:R-:W-:Y:S05]  /*6f20*/  @!P0 BRA `(.L_x_104) ;  /* 0x0000000000408947 */ /* 0x000fea0003800000 */
[----:B------:R-:W2:Y:S01]  /*6f30*/  LDCU.64 UR8, c[0x4][0x70] ;  /* 0x01000e00ff0877ac */ /* 0x000ea20008000a00 */
[----:B------:R-:W-:Y:S01]  /*6f40*/  MOV R3, 0x0 ;  /* 0x0000000000037802 */ /* 0x000fe20000000f00 */
[----:B------:R-:W-:Y:S02]  /*6f50*/  HFMA2 R12, -RZ, RZ, 0, 5.9604644775390625e-08 ;  /* 0x00000001ff0c7431 */ /* 0x000fe400000001ff */
[----:B------:R-:W-:Y:S02]  /*6f60*/  IMAD.MOV.U32 R8, RZ, RZ, 0x192 ;  /* 0x00000192ff087424 */ /* 0x000fe400078e00ff */
[----:B------:R-:W-:Y:S01]  /*6f70*/  IMAD.MOV.U32 R13, RZ, RZ, RZ ;  /* 0x000000ffff0d7224 */ /* 0x000fe200078e00ff */
[----:B------:R-:W3:Y:S01]  /*6f80*/  LDCU.64 UR6, c[0x4][0x78] ;  /* 0x01000f00ff0677ac */ /* 0x000ee20008000a00 */
[----:B------:R-:W4:Y:S01]  /*6f90*/  LDC.64 R2, c[0x4][R3] ;  /* 0x0100000003027b82 */ /* 0x000f220000000a00 */
[----:B------:R-:W5:Y:S01]  /*6fa0*/  LDCU.64 UR4, c[0x4][0x10] ;  /* 0x01000200ff0477ac */ /* 0x000f620008000a00 */
[----:B--2---:R-:W-:Y:S01]  /*6fb0*/  MOV R5, UR9 ;  /* 0x0000000900057c02 */ /* 0x004fe20008000f00 */
[----:B------:R-:W-:Y:S01]  /*6fc0*/  IMAD.U32 R4, RZ, RZ, UR8 ;  /* 0x00000008ff047e24 */ /* 0x000fe2000f8e00ff */
[----:B---3--:R-:W-:Y:S01]  /*6fd0*/  MOV R7, UR7 ;  /* 0x0000000700077c02 */ /* 0x008fe20008000f00 */
[----:B------:R-:W-:Y:S01]  /*6fe0*/  IMAD.U32 R6, RZ, RZ, UR6 ;  /* 0x00000006ff067e24 */ /* 0x000fe2000f8e00ff */
[----:B-----5:R-:W-:Y:S01]  /*6ff0*/  MOV R11, UR5 ;  /* 0x00000005000b7c02 */ /* 0x020fe20008000f00 */
[----:B------:R-:W-:Y:S02]  /*7000*/  IMAD.U32 R10, RZ, RZ, UR4 ;  /* 0x00000004ff0a7e24 */ /* 0x000fe4000f8e00ff */
[----:B------:R-:W-:Y:S07]  /*7010*/  LEPC R20, `(.L_x_104) ;  /* 0x000000001014794e */ /* 0x000fee0000000000 */
[----:B-1--4-:R-:W-:Y:S05]  /*7020*/  CALL.ABS.NOINC R2 ;  /* 0x0000000002007343 */ /* 0x012fea0003c00000 */
.L_x_104:
[----:B------:R-:W-:Y:S01]  /*7030*/  ISETP.NE.AND P0, PT, R193, RZ, PT ;  /* 0x000000ffc100720c */ /* 0x000fe20003f05270 */
[----:B------:R-:W-:Y:S05]  /*7040*/  WARPSYNC.ALL ;  /* 0x0000000000007948 */ /* 0x000fea0003800000 */
[----:B------:R-:W-:Y:S01]  /*7050*/  R2UR UR4, R80 ;  /* 0x00000000500472ca */ /* 0x000fe200000e0000 */
[----:B------:R-:W-:Y:S01]  /*7060*/  BSSY.RECONVERGENT B0, `(.L_x_105) ;  /* 0x000011d000007945 */ /* 0x000fe20003800200 */
[----:B------:R-:W-:Y:S02]  /*7070*/  F2FP.F16.E5M2.UNPACK_B R11, R149 ;  /* 0x00000095ff0b723e */ /* 0x000fe400020004ff */
[----:B------:R-:W-:Y:S02]  /*7080*/  F2FP.F16.E5M2.UNPACK_B R10, R150 ;  /* 0x00000096ff0a723e */ /* 0x000fe400020004ff */
[----:B------:R-:W-:Y:S01]  /*7090*/  F2FP.F16.E5M2.UNPACK_B R9, R151 ;  /* 0x00000097ff09723e */ /* 0x000fe200020004ff */
[--C-:B------:R-:W-:Y:S01]  /*70a0*/  HADD2.F32 R83, -RZ, R11.reuse.H0_H0 ;  /* 0x2000000bff537230 */ /* 0x100fe20000004100 */
[----:B------:R-:W-:Y:S01]  /*70b0*/  F2FP.F16.E5M2.UNPACK_B R8, R152 ;  /* 0x00000098ff08723e */ /* 0x000fe200020004ff */
[----:B------:R-:W-:Y:S01]  /*70c0*/  HADD2.F32 R84, -RZ, R11.H1_H1 ;  /* 0x3000000bff547230 */ /* 0x000fe20000004100 */
[----:B------:R-:W-:Y:S01]  /*70d0*/  F2FP.F16.E5M2.UNPACK_B R7, R153 ;  /* 0x00000099ff07723e */ /* 0x000fe200020004ff */
[--C-:B------:R-:W-:Y:S01]  /*70e0*/  HADD2.F32 R87, -RZ, R10.reuse.H0_H0 ;  /* 0x2000000aff577230 */ /* 0x100fe20000004100 */
[----:B------:R-:W-:Y:S01]  /*70f0*/  F2FP.F16.E5M2.UNPACK_B R6, R154 ;  /* 0x0000009aff06723e */ /* 0x000fe200020004ff */
[----:B------:R-:W-:Y:S01]  /*7100*/  HADD2.F32 R88, -RZ, R10.H1_H1 ;  /* 0x3000000aff587230 */ /* 0x000fe20000004100 */
[----:B------:R-:W-:Y:S01]  /*7110*/  F2FP.F16.E5M2.UNPACK_B R5, R155 ;  /* 0x0000009bff05723e */ /* 0x000fe200020004ff */
[--C-:B------:R-:W-:Y:S01]  /*7120*/  HADD2.F32 R91, -RZ, R9.reuse.H0_H0 ;  /* 0x20000009ff5b7230 */ /* 0x100fe20000004100 */
[----:B-1----:R-:W-:Y:S01]  /*7130*/  F2FP.F16.E5M2.UNPACK_B R4, R156 ;  /* 0x0000009cff04723e */ /* 0x002fe200020004ff */
[----:B------:R-:W-:Y:S01]  /*7140*/  HADD2.F32 R92, -RZ, R9.H1_H1 ;  /* 0x30000009ff5c7230 */ /* 0x000fe20000004100 */
[-C--:B------:R-:W-:Y:S01]  /*7150*/  F2FP.F16.E5M2.UNPACK_B R2, R148.reuse ;  /* 0x00000094ff02723e */ /* 0x080fe200020004ff */
[--C-:B------:R-:W-:Y:S01]  /*7160*/  HADD2.F32 R95, -RZ, R8.reuse.H0_H0 ;  /* 0x20000008ff5f7230 */ /* 0x100fe20000004100 */
[----:B------:R-:W-:Y:S01]  /*7170*/  F2FP.F16.E5M2.UNPACK_B R148, R148.H1 ;  /* 0x00000094ff94723e */ /* 0x000fe200030004ff */
[----:B------:R-:W-:Y:S01]  /*7180*/  HADD2.F32 R97, -RZ, R8.H1_H1 ;  /* 0x30000008ff617230 */ /* 0x000fe20000004100 */
[----:B------:R-:W-:Y:S01]  /*7190*/  F2FP.F16.E5M2.UNPACK_B R149, R149.H1 ;  /* 0x00000095ff95723e */ /* 0x000fe200030004ff */
[--C-:B------:R-:W-:Y:S01]  /*71a0*/  HADD2.F32 R98, -RZ, R7.reuse.H0_H0 ;  /* 0x20000007ff627230 */ /* 0x100fe20000004100 */
[----:B------:R-:W-:Y:S01]  /*71b0*/  F2FP.F16.E5M2.UNPACK_B R150, R150.H1 ;  /* 0x00000096ff96723e */ /* 0x000fe200030004ff */
[----:B------:R-:W-:Y:S01]  /*71c0*/  HADD2.F32 R101, -RZ, R7.H1_H1 ;  /* 0x30000007ff657230 */ /* 0x000fe20000004100 */
[----:B------:R-:W-:Y:S01]  /*71d0*/  F2FP.F16.E5M2.UNPACK_B R151, R151.H1 ;  /* 0x00000097ff97723e */ /* 0x000fe200030004ff */
[--C-:B------:R-:W-:Y:S01]  /*71e0*/  HADD2.F32 R102, -RZ, R6.reuse.H0_H0 ;  /* 0x20000006ff667230 */ /* 0x100fe20000004100 */
[----:B------:R-:W-:Y:S01]  /*71f0*/  F2FP.F16.E5M2.UNPACK_B R138, R163 ;  /* 0x000000a3ff8a723e */ /* 0x000fe200020004ff */
[----:B------:R-:W-:Y:S01]  /*7200*/  HADD2.F32 R105, -RZ, R6.H1_H1 ;  /* 0x30000006ff697230 */ /* 0x000fe20000004100 */
[----:B------:R-:W-:Y:S01]  /*7210*/  R2UR UR5, R207 ;  /* 0x00000000cf0572ca */ /* 0x000fe200000e0000 */
        /* <DEDUP_REMOVED lines=8> */
[----:B------:R-:W1:Y:S01]  /*72a0*/  LDTM.x64 R4, tmem[UR4+0x40] ;  /* 0x00004004000479ee */ /* 0x000e620008340000 */
[--C-:B------:R-:W-:Y:S01]  /*72b0*/  HADD2.F32 R0, -RZ, R2.reuse.H0_H0 ;  /* 0x20000002ff007230 */ /* 0x100fe20000004100 */
[----:B------:R-:W-:Y:S01]  /*72c0*/  NOP ;  /* 0x0000000000007918 */ /* 0x000fe20000000000 */
[----:B------:R-:W-:Y:S01]  /*72d0*/  HADD2.F32 R2, -RZ, R2.H1_H1 ;  /* 0x30000002ff027230 */ /* 0x000fe20000004100 */
[----:B------:R-:W-:Y:S01]  /*72e0*/  UIADD3 UR5, UPT, UPT, UR5, 0xd0, URZ ;  /* 0x000000d005057890 */ /* 0x000fe2000fffe0ff */
[--C-:B------:R-:W-:Y:S01]  /*72f0*/  HADD2.F32 R86, -RZ, R149.reuse.H1_H1 ;  /* 0x30000095ff567230 */ /* 0x100fe20000004100 */
[----:B------:R-:W-:Y:S01]  /*7300*/  F2FP.F16.E5M2.UNPACK_B R132, R161 ;  /* 0x000000a1ff84723e */ /* 0x000fe200020004ff */
[--C-:B------:R-:W-:Y:S01]  /*7310*/  HADD2.F32 R114, -RZ, R116.reuse.H0_H0 ;  /* 0x20000074ff727230 */ /* 0x100fe20000004100 */
[----:B------:R-:W-:Y:S01]  /*7320*/  UPRMT UR5, UR37, 0x654, UR5 ;  /* 0x0000065425057896 */ /* 0x000fe20008000005 */
[----:B------:R-:W-:Y:S01]  /*7330*/  HADD2.F32 R117, -RZ, R116.H1_H1 ;  /* 0x30000074ff757230 */ /* 0x000fe20000004100 */
[----:B------:R-:W-:Y:S01]  /*7340*/  F2FP.F16.E5M2.UNPACK_B R136, R162 ;  /* 0x000000a2ff88723e */ /* 0x000fe200020004ff */
[--C-:B------:R-:W-:Y:S01]  /*7350*/  HADD2.F32 R118, -RZ, R120.reuse.H0_H0 ;  /* 0x20000078ff767230 */ /* 0x100fe20000004100 */
[----:B------:R-:W-:Y:S01]  /*7360*/  F2FP.F16.E5M2.UNPACK_B R152, R152.H1 ;  /* 0x00000098ff98723e */ /* 0x000fe200030004ff */
[----:B------:R-:W-:Y:S01]  /*7370*/  HADD2.F32 R121, -RZ, R120.H1_H1 ;  /* 0x30000078ff797230 */ /* 0x000fe20000004100 */
[----:B------:R-:W-:Y:S01]  /*7380*/  F2FP.F16.E5M2.UNPACK_B R153, R153.H1 ;  /* 0x00000099ff99723e */ /* 0x000fe200030004ff */
[--C-:B------:R-:W-:Y:S01]  /*7390*/  HADD2.F32 R122, -RZ, R124.reuse.H0_H0 ;  /* 0x2000007cff7a7230 */ /* 0x100fe20000004100 */
[----:B------:R-:W-:Y:S01]  /*73a0*/  F2FP.F16.E5M2.UNPACK_B R154, R154.H1 ;  /* 0x0000009aff9a723e */ /* 0x000fe200030004ff */
[----:B-1----:R-:W-:Y:S01]  /*73b0*/  SYNCS.ARRIVE.TRANS64.RED.A1T0 RZ, [UR5], RZ ;  /* 0x000000ffffff79a7 */ /* 0x002fe20008100405 */
[----:B------:R-:W-:Y:S01]  /*73c0*/  HADD2.F32 R125, -RZ, R124.H1_H1 ;  /* 0x3000007cff7d7230 */ /* 0x000fe20000004100 */
[----:B------:R-:W-:Y:S01]  /*73d0*/  F2FP.F16.E5M2.UNPACK_B R155, R155.H1 ;  /* 0x0000009bff9b723e */ /* 0x000fe200030004ff */
[--C-:B------:R-:W-:Y:S01]  /*73e0*/  HADD2.F32 R126, -RZ, R128.reuse.H0_H0 ;  /* 0x20000080ff7e7230 */ /* 0x100fe20000004100 */
[----:B------:R-:W-:Y:S01]  /*73f0*/  F2FP.F16.E5M2.UNPACK_B R156, R156.H1 ;  /* 0x0000009cff9c723e */ /* 0x000fe200030004ff */
[----:B------:R-:W-:Y:S01]  /*7400*/  HADD2.F32 R129, -RZ, R128.H1_H1 ;  /* 0x30000080ff817230 */ /* 0x000fe20000004100 */
[----:B------:R-:W-:Y:S01]  /*7410*/  F2FP.F16.E5M2.UNPACK_B R157, R157.H1 ;  /* 0x0000009dff9d723e */ /* 0x000fe200030004ff */
[C---:B------:R-:W-:Y:S01]  /*7420*/  FMUL R4, R78.reuse, R4 ;  /* 0x000000044e047220 */ /* 0x040fe20000400000 */
[C---:B------:R-:W-:Y:S01]  /*7430*/  FMUL R5, R78.reuse, R5 ;  /* 0x000000054e057220 */ /* 0x040fe20000400000 */
[----:B------:R-:W-:Y:S02]  /*7440*/  HADD2.F32 R3, -RZ, R148.H0_H0 ;  /* 0x20000094ff037230 */ /* 0x000fe40000004100 */
        /* <DEDUP_REMOVED lines=9> */
[C---:B------:R-:W-:Y:S01]  /*74e0*/  FMUL R2, R78.reuse, R21 ;  /* 0x000000154e027220 */ /* 0x040fe20000400000 */
[C---:B------:R-:W-:Y:S01]  /*74f0*/  FMUL R21, R78.reuse, R28 ;  /* 0x0000001c4e157220 */ /* 0x040fe20000400000 */
[----:B------:R-:W-:Y:S02]  /*7500*/  HADD2.F32 R130, -RZ, R132.H0_H0 ;  /* 0x20000084ff827230 */ /* 0x000fe40000004100 */
[C---:B------:R-:W-:Y:S01]  /*7510*/  FMUL R6, R78.reuse, R6 ;  /* 0x000000064e067220 */ /* 0x040fe20000400000 */
[----:B------:R-:W-:Y:S02]  /*7520*/  HADD2.F32 R82, -RZ, R148.H1_H1 ;  /* 0x30000094ff527230 */ /* 0x000fe40000004100 */
[C---:B------:R-:W-:Y:S01]  /*7530*/  FMUL R7, R78.reuse, R7 ;  /* 0x000000074e077220 */ /* 0x040fe20000400000 */
[----:B------:R-:W-:Y:S02]  /*7540*/  HADD2.F32 R85, -RZ, R149.H0_H0 ;  /* 0x20000095ff557230 */ /* 0x000fe40000004100 */
[C---:B------:R-:W-:Y:S01]  /*7550*/  FFMA R6, R81.reuse, R3, R6 ;  /* 0x0000000351067223 */ /* 0x040fe20000000006 */
[----:B------:R-:W-:Y:S02]  /*7560*/  HADD2.F32 R133, -RZ, R132.H1_H1 ;  /* 0x30000084ff857230 */ /* 0x000fe40000004100 */
[C---:B------:R-:W-:Y:S01]  /*7570*/  FFMA R7, R81.reuse, R82, R7 ;  /* 0x0000005251077223 */ /* 0x040fe20000000007 */
[C---:B------:R-:W-:Y:S01]  /*7580*/  FFMA R8, R81.reuse, R83, R8 ;  /* 0x0000005351087223 */ /* 0x040fe20000000008 */
[C---:B------:R-:W-:Y:S01]  /*7590*/  FFMA R9, R81.reuse, R84, R9 ;  /* 0x0000005451097223 */ /* 0x040fe20000000009 */
[--C-:B------:R-:W-:Y:S02]  /*75a0*/  HADD2.F32 R82, -RZ, R138.reuse.H0_H0 ;  /* 0x2000008aff527230 */ /* 0x100fe40000004100 */
[C---:B------:R-:W-:Y:S01]  /*75b0*/  FMUL R10, R78.reuse, R10 ;  /* 0x0000000a4e0a7220 */ /* 0x040fe20000400000 */
[----:B------:R-:W-:Y:S02]  /*75c0*/  HADD2.F32 R83, -RZ, R138.H1_H1 ;  /* 0x3000008aff537230 */ /* 0x000fe40000004100 */
[C---:B------:R-:W-:Y:S01]  /*75d0*/  FMUL R11, R78.reuse, R11 ;  /* 0x0000000b4e0b7220 */ /* 0x040fe20000400000 */
[----:B------:R-:W-:Y:S02]  /*75e0*/  HADD2.F32 R89, -RZ, R150.H0_H0 ;  /* 0x20000096ff597230 */ /* 0x000fe40000004100 */
[C---:B------:R-:W-:Y:S01]  /*75f0*/  FFMA R10, R81.reuse, R85, R10 ;  /* 0x00000055510a7223 */ /* 0x040fe2000000000a */
[--C-:B------:R-:W-:Y:S02]  /*7600*/  HADD2.F32 R134, -RZ, R136.reuse.H0_H0 ;  /* 0x20000088ff867230 */ /* 0x100fe40000004100 */
[C---:B------:R-:W-:Y:S01]  /*7610*/  FFMA R11, R81.reuse, R86, R11 ;  /* 0x00000056510b7223 */ /* 0x040fe2000000000b */
[C---:B------:R-:W-:Y:S01]  /*7620*/  FFMA R12, R81.reuse, R87, R12 ;  /* 0x00000057510c7223 */ /* 0x040fe2000000000c */
[----:B------:R-:W-:Y:S01]  /*7630*/  FFMA R13, R81, R88, R13 ;  /* 0x00000058510d7223 */ /* 0x000fe2000000000d */
[----:B------:R-:W-:Y:S01]  /*7640*/  F2FP.SATFINITE.E5M2.F32.PACK_AB_MERGE_C R86, R7, R6, RZ ;  /* 0x000000060756723e */ /* 0x000fe200048060ff */
[C---:B------:R-:W-:Y:S01]  /*7650*/  FMUL R7, R78.reuse, R24 ;  /* 0x000000184e077220 */ /* 0x040fe20000400000 */
[----:B------:R-:W-:Y:S01]  /*7660*/  F2FP.SATFINITE.E5M2.F32.PACK_AB_MERGE_C R138, R11, R10, RZ ;  /* 0x0000000a0b8a723e */ /* 0x000fe200048060ff */
[C---:B------:R-:W-:Y:S01]  /*7670*/  FMUL R10, R78.reuse, R25 ;  /* 0x000000194e0a7220 */ /* 0x040fe20000400000 */
[C---:B------:R-:W-:Y:S01]  /*7680*/  FMUL R25, R78.reuse, R32 ;  /* 0x000000204e197220 */ /* 0x040fe20000400000 */
[----:B------:R-:W-:Y:S02]  /*7690*/  HADD2.F32 R137, -RZ, R136.H1_H1 ;  /* 0x30000088ff897230 */ /* 0x000fe40000004100 */
[C---:B------:R-:W-:Y:S01]  /*76a0*/  FMUL R14, R78.reuse, R14 ;  /* 0x0000000e4e0e7220 */ /* 0x040fe20000400000 */
[----:B------:R-:W-:Y:S02]  /*76b0*/  HADD2.F32 R90, -RZ, R150.H1_H1 ;  /* 0x30000096ff5a7230 */ /* 0x000fe40000004100 */
[C---:B------:R-:W-:Y:S01]  /*76c0*/  FMUL R15, R78.reuse, R15 ;  /* 0x0000000f4e0f7220 */ /* 0x040fe20000400000 */
[--C-:B------:R-:W-:Y:S02]  /*76d0*/  HADD2.F32 R93, -RZ, R151.reuse.H0_H0 ;  /* 0x20000097ff5d7230 */ /* 0x100fe40000004100 */
[C---:B------:R-:W-:Y:S01]  /*76e0*/  FFMA R14, R81.reuse, R89, R14 ;  /* 0x00000059510e7223 */ /* 0x040fe2000000000e */
[----:B------:R-:W-:Y:S02]  /*76f0*/  HADD2.F32 R94, -RZ, R151.H1_H1 ;  /* 0x30000097ff5e7230 */ /* 0x000fe40000004100 */
[C---:B------:R-:W-:Y:S01]  /*7700*/  FFMA R15, R81.reuse, R90, R15 ;  /* 0x0000005a510f7223 */ /* 0x040fe2000000000f */
[C---:B------:R-:W-:Y:S01]  /*7710*/  FFMA R16, R81.reuse, R91, R16 ;  /* 0x0000005b51107223 */ /* 0x040fe20000000010 */
[----:B------:R-:W-:Y:S01]  /*7720*/  FFMA R17, R81, R92, R17 ;  /* 0x0000005c51117223 */ /* 0x000fe20000000011 */
[C---:B------:R-:W-:Y:S01]  /*7730*/  FMUL R18, R78.reuse, R18 ;  /* 0x000000124e127220 */ /* 0x040fe20000400000 */
[C---:B------:R-:W-:Y:S01]  /*7740*/  FMUL R19, R78.reuse, R19 ;  /* 0x000000134e137220 */ /* 0x040fe20000400000 */
[--C-:B------:R-:W-:Y:S01]  /*7750*/  HADD2.F32 R96, -RZ, R152.reuse.H0_H0 ;  /* 0x20000098ff607230 */ /* 0x100fe20000004100 */
[----:B------:R-:W-:Y:S01]  /*7760*/  F2FP.SATFINITE.E5M2.F32.PACK_AB_MERGE_C R14, R15, R14, RZ ;  /* 0x0000000e0f0e723e */ /* 0x000fe200048060ff */
[C---:B------:R-:W-:Y:S01]  /*7770*/  FFMA R18, R81.reuse, R93, R18 ;  /* 0x0000005d51127223 */ /* 0x040fe20000000012 */
[C---:B------:R-:W-:Y:S01]  /*7780*/  FFMA R19, R81.reuse, R94, R19 ;  /* 0x0000005e51137223 */ /* 0x040fe20000000013 */
[C---:B------:R-:W-:Y:S01]  /*7790*/  FFMA R0, R81.reuse, R95, R0 ;  /* 0x0000005f51007223 */ /* 0x040fe20000000000 */
[----:B------:R-:W-:Y:S01]  /*77a0*/  FFMA R2, R81, R97, R2 ;  /* 0x0000006151027223 */ /* 0x000fe20000000002 */
[----:B------:R-:W-:Y:S02]  /*77b0*/  HADD2.F32 R99, -RZ, R152.H1_H1 ;  /* 0x30000098ff637230 */ /* 0x000fe40000004100 */
[C---:B------:R-:W-:Y:S01]  /*77c0*/  FMUL R3, R78.reuse, R22 ;  /* 0x000000164e037220 */ /* 0x040fe20000400000 */
[----:B------:R-:W-:Y:S01]  /*77d0*/  F2FP.SATFINITE.E5M2.F32.PACK_AB_MERGE_C R18, R19, R18, RZ ;  /* 0x000000121312723e */ /* 0x000fe200048060ff */
[C---:B------:R-:W-:Y:S01]  /*77e0*/  FMUL R22, R78.reuse, R29 ;  /* 0x0000001d4e167220 */ /* 0x040fe20000400000 */
[C---:B------:R-:W-:Y:S01]  /*77f0*/  FMUL R29, R78.reuse, R36 ;  /* 0x000000244e1d7220 */ /* 0x040fe20000400000 */
[C---:B------:R-:W-:Y:S01]  /*7800*/  FFMA R3, R81.reuse, R96, R3 ;  /* 0x0000006051037223 */ /* 0x040fe20000000003 */
[C---:B------:R-:W-:Y:S01]  /*7810*/  FMUL R6, R78.reuse, R23 ;  /* 0x000000174e067220 */ /* 0x040fe20000400000 */
[--C-:B------:R-:W-:Y:S02]  /*7820*/  HADD2.F32 R100, -RZ, R153.reuse.H0_H0 ;  /* 0x20000099ff647230 */ /* 0x100fe40000004100 */
[C---:B------:R-:W-:Y:S01]  /*7830*/  FMUL R11, R78.reuse, R26 ;  /* 0x0000001a4e0b7220 */ /* 0x040fe20000400000 */
[----:B------:R-:W-:Y:S02]  /*7840*/  HADD2.F32 R103, -RZ, R153.H1_H1 ;  /* 0x30000099ff677230 */ /* 0x000fe40000004100 */
[C---:B------:R-:W-:Y:S01]  /*7850*/  FFMA R6, R81.reuse, R99, R6 ;  /* 0x0000006351067223 */ /* 0x040fe20000000006 */
[C---:B------:R-:W-:Y:S01]  /*7860*/  FFMA R7, R81.reuse, R98, R7 ;  /* 0x0000006251077223 */ /* 0x040fe20000000007 */
[C---:B------:R-:W-:Y:S01]  /*7870*/  FFMA R10, R81.reuse, R101, R10 ;  /* 0x00000065510a7223 */ /* 0x040fe2000000000a */
[C---:B------:R-:W-:Y:S01]  /*7880*/  FFMA R11, R81.reuse, R100, R11 ;  /* 0x00000064510b7223 */ /* 0x040fe2000000000b */
[----:B------:R-:W-:Y:S01]  /*7890*/  FMUL R26, R78, R33 ;  /* 0x000000214e1a7220 */ /* 0x000fe20000400000 */
[----:B------:R-:W-:Y:S01]  /*78a0*/  F2FP.SATFINITE.E5M2.F32.PACK_AB_MERGE_C R3, R6, R3, RZ ;  /* 0x000000030603723e */ /* 0x000fe200048060ff */
[C---:B------:R-:W-:Y:S01]  /*78b0*/  FMUL R33, R78.reuse, R40 ;  /* 0x000000284e217220 */ /* 0x040fe20000400000 */
        /* <DEDUP_REMOVED lines=8> */
[C---:B------:R-:W-:Y:S01]  /*7940*/  FMUL R30, R78.reuse, R37 ;  /* 0x000000254e1e7220 */ /* 0x040fe20000400000 */
[C---:B------:R-:W-:Y:S01]  /*7950*/  FMUL R37, R78.reuse, R44 ;  /* 0x0000002c4e257220 */ /* 0x040fe20000400000 */
[C---:B------:R-:W-:Y:S01]  /*7960*/  FMUL R24, R78.reuse, R31 ;  /* 0x0000001f4e187220 */ /* 0x040fe20000400000 */
[----:B------:R-:W-:Y:S01]  /*7970*/  F2FP.F16.E5M2.UNPACK_B R158, R158.H1 ;  /* 0x0000009eff9e723e */ /* 0x000fe200030004ff */
[--C-:B------:R-:W-:Y:S02]  /*7980*/  HADD2.F32 R108, -RZ, R155.reuse.H0_H0 ;  /* 0x2000009bff6c7230 */ /* 0x100fe40000004100 */
[----:B------:R-:W-:Y:S01]  /*7990*/  FMUL R27, R78, R34 ;  /* 0x000000224e1b7220 */ /* 0x000fe20000400000 */
[----:B------:R-:W-:Y:S02]  /*79a0*/  HADD2.F32 R111, -RZ, R155.H1_H1 ;  /* 0x3000009bff6f7230 */ /* 0x000fe40000004100 */
[C---:B------:R-:W-:Y:S01]  /*79b0*/  FFMA R24, R81.reuse, R107, R24 ;  /* 0x0000006b51187223 */ /* 0x040fe20000000018 */
[----:B------:R-:W-:Y:S01]  /*79c0*/  F2FP.F16.E5M2.UNPACK_B R159, R159.H1 ;  /* 0x0000009fff9f723e */ /* 0x000fe200030004ff */
[C---:B------:R-:W-:Y:S01]  /*79d0*/  FFMA R25, R81.reuse, R106, R25 ;  /* 0x0000006a51197223 */ /* 0x040fe20000000019 */
[C---:B------:R-:W-:Y:S01]  /*79e0*/  FFMA R26, R81.reuse, R109, R26 ;  /* 0x0000006d511a7223 */ /* 0x040fe2000000001a */
[----:B------:R-:W-:Y:S01]  /*79f0*/  F2FP.F16.E5M2.UNPACK_B R160, R160.H1 ;  /* 0x000000a0ffa0723e */ /* 0x000fe200030004ff */
[C---:B------:R-:W-:Y:S01]  /*7a00*/  FFMA R27, R81.reuse, R108, R27 ;  /* 0x0000006c511b7223 */ /* 0x040fe2000000001b */
[----:B------:R-:W-:Y:S01]  /*7a10*/  F2FP.SATFINITE.E5M2.F32.PACK_AB_MERGE_C R6, R24, R23, RZ ;  /* 0x000000171806723e */ /* 0x000fe200048060ff */
[C---:B------:R-:W-:Y:S01]  /*7a20*/  FMUL R34, R78.reuse, R41 ;  /* 0x000000294e227220 */ /* 0x040fe20000400000 */
[C---:B------:R-:W-:Y:S01]  /*7a30*/  FMUL R41, R78.reuse, R48 ;  /* 0x000000304e297220 */ /* 0x040fe20000400000 */
[----:B------:R-:W-:Y:S01]  /*7a40*/  FMUL R28, R78, R35 ;  /* 0x000000234e1c7220 */ /* 0x000fe20000400000 */
[----:B------:R-:W-:Y:S01]  /*7a50*/  F2FP.F16.E5M2.UNPACK_B R161, R161.H1 ;  /* 0x000000a1ffa1723e */ /* 0x000fe200030004ff */
[--C-:B------:R-:W-:Y:S01]  /*7a60*/  HADD2.F32 R112, -RZ, R156.reuse.H0_H0 ;  /* 0x2000009cff707230 */ /* 0x100fe20000004100 */
[----:B------:R-:W-:Y:S01]  /*7a70*/  F2FP.SATFINITE.E5M2.F32.PACK_AB_MERGE_C R6, R22, R21, R6 ;  /* 0x000000151606723e */ /* 0x000fe20004806006 */
[C---:B------:R-:W-:Y:S01]  /*7a80*/  FFMA R28, R81.reuse, R111, R28 ;  /* 0x0000006f511c7223 */ /* 0x040fe2000000001c */
[C---:B------:R-:W-:Y:S01]  /*7a90*/  FFMA R29, R81.reuse, R110, R29 ;  /* 0x0000006e511d7223 */ /* 0x040fe2000000001d */
[C---:B------:R-:W-:Y:S01]  /*7aa0*/  FFMA R30, R81.reuse, R113, R30 ;  /* 0x00000071511e7223 */ /* 0x040fe2000000001e */
[----:B------:R-:W-:Y:S02]  /*7ab0*/  HADD2.F32 R115, -RZ, R156.H1_H1 ;  /* 0x3000009cff737230 */ /* 0x000fe40000004100 */
[C---:B------:R-:W-:Y:S01]  /*7ac0*/  FMUL R31, R78.reuse, R38 ;  /* 0x000000264e1f7220 */ /* 0x040fe20000400000 */
[----:B------:R-:W-:Y:S01]  /*7ad0*/  F2FP.F16.E5M2.UNPACK_B R162, R162.H1 ;  /* 0x000000a2ffa2723e */ /* 0x000fe200030004ff */
[C---:B------:R-:W-:Y:S01]  /*7ae0*/  FMUL R38, R78.reuse, R45 ;  /* 0x0000002d4e267220 */ /* 0x040fe20000400000 */
[C---:B------:R-:W-:Y:S01]  /*7af0*/  FMUL R45, R78.reuse, R52 ;  /* 0x000000344e2d7220 */ /* 0x040fe20000400000 */
[----:B------:R-:W-:Y:S01]  /*7b00*/  F2FP.F16.E5M2.UNPACK_B R163, R163.H1 ;  /* 0x000000a3ffa3723e */ /* 0x000fe200030004ff */
[----:B------:R-:W-:Y:S01]  /*7b10*/  FFMA R31, R81, R112, R31 ;  /* 0x00000070511f7223 */ /* 0x000fe2000000001f */
[----:B------:R-:W-:Y:S01]  /*7b20*/  FMUL R52, R78, R59 ;  /* 0x0000003b4e347220 */ /* 0x000fe20000400000 */
[----:B------:R-:W-:Y:S01]  /*7b30*/  IADD3 R76, PT, PT, R76, 0x1, RZ ;  /* 0x000000014c4c7810 */ /* 0x000fe20007ffe0ff */
[C---:B------:R-:W-:Y:S01]  /*7b40*/  FMUL R59, R78.reuse, R66 ;  /* 0x000000424e3b7220 */ /* 0x040fe20000400000 */
[----:B------:R-:W-:Y:S01]  /*7b50*/  F2FP.SATFINITE.E5M2.F32.PACK_AB_MERGE_C R66, R13, R12, R14 ;  /* 0x0000000c0d42723e */ /* 0x000fe2000480600e */
[C---:B------:R-:W-:Y:S01]  /*7b60*/  FMUL R32, R78.reuse, R39 ;  /* 0x000000274e207220 */ /* 0x040fe20000400000 */
[--C-:B------:R-:W-:Y:S02]  /*7b70*/  HADD2.F32 R116, -RZ, R157.reuse.H0_H0 ;  /* 0x2000009dff747230 */ /* 0x100fe40000004100 */
[C---:B------:R-:W-:Y:S01]  /*7b80*/  FMUL R35, R78.reuse, R42 ;  /* 0x0000002a4e237220 */ /* 0x040fe20000400000 */
[----:B------:R-:W-:Y:S02]  /*7b90*/  HADD2.F32 R119, -RZ, R157.H1_H1 ;  /* 0x3000009dff777230 */ /* 0x000fe40000004100 */
[C---:B------:R-:W-:Y:S01]  /*7ba0*/  FFMA R32, R81.reuse, R115, R32 ;  /* 0x0000007351207223 */ /* 0x040fe20000000020 */
[----:B------:R-:W-:Y:S01]  /*7bb0*/  FMUL R36, R78, R43 ;  /* 0x0000002b4e247220 */ /* 0x000fe20000400000 */
[C---:B------:R-:W-:Y:S01]  /*7bc0*/  FFMA R33, R81.reuse, R114, R33 ;  /* 0x0000007251217223 */ /* 0x040fe20000000021 */
[C---:B------:R-:W-:Y:S01]  /*7bd0*/  FFMA R34, R81.reuse, R117, R34 ;  /* 0x0000007551227223 */ /* 0x040fe20000000022 */
[--C-:B------:R-:W-:Y:S01]  /*7be0*/  HADD2.F32 R120, -RZ, R158.reuse.H0_H0 ;  /* 0x2000009eff787230 */ /* 0x100fe20000004100 */
[----:B------:R-:W-:Y:S01]  /*7bf0*/  F2FP.SATFINITE.E5M2.F32.PACK_AB_MERGE_C R32, R32, R31, RZ ;  /* 0x0000001f2020723e */ /* 0x000fe200048060ff */
[C---:B------:R-:W-:Y:S01]  /*7c00*/  FFMA R35, R81.reuse, R116, R35 ;  /* 0x0000007451237223 */ /* 0x040fe20000000023 */
[----:B------:R-:W-:Y:S02]  /*7c10*/  HADD2.F32 R123, -RZ, R158.H1_H1 ;  /* 0x3000009eff7b7230 */ /* 0x000fe40000004100 */
[----:B------:R-:W-:Y:S01]  /*7c20*/  FMUL R39, R78, R46 ;  /* 0x0000002e4e277220 */ /* 0x000fe20000400000 */
[----:B------:R-:W-:Y:S01]  /*7c30*/  F2FP.SATFINITE.E5M2.F32.PACK_AB_MERGE_C R32, R30, R29, R32 ;  /* 0x0000001d1e20723e */ /* 0x000fe20004806020 */
[C---:B------:R-:W-:Y:S01]  /*7c40*/  FFMA R36, R81.reuse, R119, R36 ;  /* 0x0000007751247223 */ /* 0x040fe20000000024 */
[C---:B------:R-:W-:Y:S01]  /*7c50*/  FMUL R40, R78.reuse, R47 ;  /* 0x0000002f4e287220 */ /* 0x040fe20000400000 */
[C---:B------:R-:W-:Y:S01]  /*7c60*/  FFMA R37, R81.reuse, R118, R37 ;  /* 0x0000007651257223 */ /* 0x040fe20000000025 */
[C---:B------:R-:W-:Y:S01]  /*7c70*/  FFMA R38, R81.reuse, R121, R38 ;  /* 0x0000007951267223 */ /* 0x040fe20000000026 */
[C---:B------:R-:W-:Y:S01]  /*7c80*/  FMUL R42, R78.reuse, R49 ;  /* 0x000000314e2a7220 */ /* 0x040fe20000400000 */
[--C-:B------:R-:W-:Y:S02]  /*7c90*/  HADD2.F32 R124, -RZ, R159.reuse.H0_H0 ;  /* 0x2000009fff7c7230 */ /* 0x100fe40000004100 */
[C---:B------:R-:W-:Y:S01]  /*7ca0*/  FFMA R39, R81.reuse, R120, R39 ;  /* 0x0000007851277223 */ /* 0x040fe20000000027 */
[----:B------:R-:W-:Y:S02]  /*7cb0*/  HADD2.F32 R127, -RZ, R159.H1_H1 ;  /* 0x3000009fff7f7230 */ /* 0x000fe40000004100 */
[C---:B------:R-:W-:Y:S01]  /*7cc0*/  FMUL R43, R78.reuse, R50 ;  /* 0x000000324e2b7220 */ /* 0x040fe20000400000 */
[C---:B------:R-:W-:Y:S01]  /*7cd0*/  FFMA R40, R81.reuse, R123, R40 ;  /* 0x0000007b51287223 */ /* 0x040fe20000000028 */
[C---:B------:R-:W-:Y:S01]  /*7ce0*/  FMUL R44, R78.reuse, R51 ;  /* 0x000000334e2c7220 */ /* 0x040fe20000400000 */
[C---:B------:R-:W-:Y:S01]  /*7cf0*/  FFMA R41, R81.reuse, R122, R41 ;  /* 0x0000007a51297223 */ /* 0x040fe20000000029 */
[C---:B------:R-:W-:Y:S01]  /*7d00*/  FMUL R50, R78.reuse, R57 ;  /* 0x000000394e327220 */ /* 0x040fe20000400000 */
[C---:B------:R-:W-:Y:S01]  /*7d10*/  FMUL R57, R78.reuse, R64 ;  /* 0x000000404e397220 */ /* 0x040fe20000400000 */
[----:B------:R-:W-:Y:S01]  /*7d20*/  FFMA R42, R81, R125, R42 ;  /* 0x0000007d512a7223 */ /* 0x000fe2000000002a */
[C---:B------:R-:W-:Y:S01]  /*7d30*/  FMUL R46, R78.reuse, R53 ;  /* 0x000000354e2e7220 */ /* 0x040fe20000400000 */
[--C-:B------:R-:W-:Y:S01]  /*7d40*/  HADD2.F32 R128, -RZ, R160.reuse.H0_H0 ;  /* 0x200000a0ff807230 */ /* 0x100fe20000004100 */
[----:B------:R-:W-:Y:S01]  /*7d50*/  F2FP.SATFINITE.E5M2.F32.PACK_AB_MERGE_C R64, R5, R4, R86 ;  /* 0x000000040540723e */ /* 0x000fe20004806056 */
[C---:B------:R-:W-:Y:S01]  /*7d60*/  FMUL R51, R78.reuse, R58 ;  /* 0x0000003a4e337220 */ /* 0x040fe20000400000 */
[C---:B------:R-:W-:Y:S01]  /*7d70*/  FMUL R53, R78.reuse, R60 ;  /* 0x0000003c4e357220 */ /* 0x040fe20000400000 */
[C---:B------:R-:W-:Y:S01]  /*7d80*/  FFMA R43, R81.reuse, R124, R43 ;  /* 0x0000007c512b7223 */ /* 0x040fe2000000002b */
[----:B------:R-:W-:Y:S02]  /*7d90*/  HADD2.F32 R131, -RZ, R160.H1_H1 ;  /* 0x300000a0ff837230 */ /* 0x000fe40000004100 */
[C---:B------:R-:W-:Y:S01]  /*7da0*/  FMUL R47, R78.reuse, R54 ;  /* 0x000000364e2f7220 */ /* 0x040fe20000400000 */
[C---:B------:R-:W-:Y:S01]  /*7db0*/  FMUL R58, R78.reuse, R65 ;  /* 0x000000414e3a7220 */ /* 0x040fe20000400000 */
[----:B------:R-:W-:Y:S01]  /*7dc0*/  FMUL R60, R78, R67 ;  /* 0x000000434e3c7220 */ /* 0x000fe20000400000 */
[----:B------:R-:W-:Y:S01]  /*7dd0*/  F2FP.SATFINITE.E5M2.F32.PACK_AB_MERGE_C R5, R20, R11, RZ ;  /* 0x0000000b1405723e */ /* 0x000fe200048060ff */
[----:B------:R-:W-:Y:S01]  /*7de0*/  FFMA R44, R81, R127, R44 ;  /* 0x0000007f512c7223 */ /* 0x000fe2000000002c */
[C---:B------:R-:W-:Y:S01]  /*7df0*/  FMUL R48, R78.reuse, R55 ;  /* 0x000000374e307220 */ /* 0x040fe20000400000 */
[----:B------:R-:W-:Y:S01]  /*7e00*/  F2FP.SATFINITE.E5M2.F32.PACK_AB_MERGE_C R65, R9, R8, R138 ;  /* 0x000000080941723e */ /* 0x000fe2000480608a */
[----:B------:R-:W-:Y:S01]  /*7e10*/  FFMA R45, R81, R126, R45 ;  /* 0x0000007e512d7223 */ /* 0x000fe2000000002d */
[----:B------:R-:W-:Y:S01]  /*7e20*/  F2FP.SATFINITE.E5M2.F32.PACK_AB_MERGE_C R67, R17, R16, R18 ;  /* 0x000000101143723e */ /* 0x000fe20004806012 */
[----:B------:R-:W-:Y:S01]  /*7e30*/  FMUL R49, R78, R56 ;  /* 0x000000384e317220 */ /* 0x000fe20000400000 */
[C---:B------:R-:W-:Y:S01]  /*7e40*/  FFMA R46, R81.reuse, R129, R46 ;  /* 0x00000081512e7223 */ /* 0x040fe2000000002e */
[--C-:B------:R-:W-:Y:S02]  /*7e50*/  HADD2.F32 R132, -RZ, R161.reuse.H0_H0 ;  /* 0x200000a1ff847230 */ /* 0x100fe40000004100 */
[C---:B------:R-:W-:Y:S01]  /*7e60*/  FFMA R47, R81.reuse, R128, R47 ;  /* 0x00000080512f7223 */ /* 0x040fe2000000002f */
[----:B------:R1:W-:Y:S01]  /*7e70*/  STS.128 [R172+UR49+0x6200], R64 ;  /* 0x00620040ac007988 */ /* 0x0003e20008000c31 */
[----:B------:R-:W-:Y:S01]  /*7e80*/  HADD2.F32 R135, -RZ, R161.H1_H1 ;  /* 0x300000a1ff877230 */ /* 0x000fe20000004100 */
[----:B------:R-:W-:Y:S01]  /*7e90*/  F2FP.SATFINITE.E5M2.F32.PACK_AB_MERGE_C R5, R10, R7, R5 ;  /* 0x000000070a05723e */ /* 0x000fe20004806005 */
[C---:B------:R-:W-:Y:S01]  /*7ea0*/  FFMA R48, R81.reuse, R131, R48 ;  /* 0x0000008351307223 */ /* 0x040fe20000000030 */
[----:B------:R-:W-:Y:S01]  /*7eb0*/  F2FP.SATFINITE.E5M2.F32.PACK_AB_MERGE_C R7, R28, R27, RZ ;  /* 0x0000001b1c07723e */ /* 0x000fe200048060ff */
        /* <DEDUP_REMOVED lines=8> */
[----:B------:R-:W-:Y:S01]  /*7f40*/  FMUL R56, R78, R63 ;  /* 0x0000003f4e387220 */ /* 0x000fe20000400000 */
[----:B------:R-:W-:Y:S01]  /*7f50*/  F2FP.SATFINITE.E5M2.F32.PACK_AB_MERGE_C R4, R2, R0, R3 ;  /* 0x000000000204723e */ /* 0x000fe20004806003 */
[C---:B------:R-:W-:Y:S01]  /*7f60*/  FFMA R53, R81.reuse, R134, R53 ;  /* 0x0000008651357223 */ /* 0x040fe20000000035 */
[----:B------:R-:W-:Y:S01]  /*7f70*/  F2FP.SATFINITE.E5M2.F32.PACK_AB_MERGE_C R7, R26, R25, R7 ;  /* 0x000000191a07723e */ /* 0x000fe20004806007 */
[C---:B------:R-:W-:Y:S01]  /*7f80*/  FFMA R54, R81.reuse, R137, R54 ;  /* 0x0000008951367223 */ /* 0x040fe20000000036 */
[--C-:B------:R-:W-:Y:S02]  /*7f90*/  HADD2.F32 R84, -RZ, R163.reuse.H0_H0 ;  /* 0x200000a3ff547230 */ /* 0x100fe40000004100 */
[C---:B------:R-:W-:Y:S01]  /*7fa0*/  FFMA R55, R81.reuse, R136, R55 ;  /* 0x0000008851377223 */ /* 0x040fe20000000037 */
[----:B------:R-:W-:Y:S01]  /*7fb0*/  HADD2.F32 R85, -RZ, R163.H1_H1 ;  /* 0x300000a3ff557230 */ /* 0x000fe20000004100 */
[----:B------:R1:W-:Y:S01]  /*7fc0*/  STS.128 [R204+0x6010], R4 ;  /* 0x00601004cc007388 */ /* 0x0003e20000000c00 */
[----:B------:R-:W-:Y:S01]  /*7fd0*/  F2FP.SATFINITE.E5M2.F32.PACK_AB_MERGE_C R35, R36, R35, RZ ;  /* 0x000000232423723e */ /* 0x000fe200048060ff */
[C---:B------:R-:W-:Y:S01]  /*7fe0*/  FFMA R56, R81.reuse, R139, R56 ;  /* 0x0000008b51387223 */ /* 0x040fe20000000038 */
[----:B------:R-:W-:Y:S01]  /*7ff0*/  F2FP.SATFINITE.E5M2.F32.PACK_AB_MERGE_C R39, R40, R39, RZ ;  /* 0x000000272827723e */ /* 0x000fe200048060ff */
[C---:B------:R-:W-:Y:S01]  /*8000*/  FFMA R57, R81.reuse, R82, R57 ;  /* 0x0000005251397223 */ /* 0x040fe20000000039 */
[----:B------:R-:W-:Y:S01]  /*8010*/  F2FP.SATFINITE.E5M2.F32.PACK_AB_MERGE_C R43, R44, R43, RZ ;  /* 0x0000002b2c2b723e */ /* 0x000fe200048060ff */
[C---:B------:R-:W-:Y:S01]  /*8020*/  FFMA R58, R81.reuse, R83, R58 ;  /* 0x00000053513a7223 */ /* 0x040fe2000000003a */
[C---:B------:R-:W-:Y:S01]  /*8030*/  FFMA R59, R81.reuse, R84, R59 ;  /* 0x00000054513b7223 */ /* 0x040fe2000000003b */
[----:B------:R-:W-:Y:S01]  /*8040*/  F2FP.SATFINITE.E5M2.F32.PACK_AB_MERGE_C R33, R34, R33, R35 ;  /* 0x000000212221723e */ /* 0x000fe20004806023 */
        /* <DEDUP_REMOVED lines=11> */
[----:B------:R-:W-:Y:S05]  /*8100*/  F2FP.SATFINITE.E5M2.F32.PACK_AB_MERGE_C R51, R58, R57, R59 ;  /* 0x000000393a33723e */ /* 0x000fea000480603b */
        /* <DEDUP_REMOVED lines=9> */
[----:B------:R-:W-:Y:S02]  /*81a0*/  UIADD3 UR8, UP0, UPT, UR52, 0x680, URZ ;  /* 0x0000068034087890 */ /* 0x000fe4000ff1e0ff */
[----:B------:R-:W-:Y:S02]  /*81b0*/  UIADD3 UR5, UPT, UPT, UR41, 0x40, URZ ;  /* 0x0000004029057890 */ /* 0x000fe4000fffe0ff */
[----:B------:R-:W-:Y:S02]  /*81c0*/  UIADD3 UR4, UPT, UPT, UR49, 0x6200, URZ ;  /* 0x0000620031047890 */ /* 0x000fe4000fffe0ff */
[----:B------:R-:W-:Y:S01]  /*81d0*/  UIADD3.X UR9, UPT, UPT, URZ, UR53, URZ, UP0, !UPT ;  /* 0x00000035ff097290 */ /* 0x000fe200087fe4ff */
[----:B------:R-:W-:Y:S01]  /*81e0*/  UMOV UR6, UR42 ;  /* 0x0000002a00067c82 */ /* 0x000fe20008000000 */
[----:B------:R-:W-:Y:S07]  /*81f0*/  UMOV UR7, UR36 ;  /* 0x0000002400077c82 */ /* 0x000fee0008000000 */
[----:B------:R2:W-:Y:S01]  /*8200*/  UTMASTG.3D [UR4], [UR8] ;  /* 0x00000004080073b5 */ /* 0x0005e20008010000 */
[----:B------:R0:W-:Y:S01]  /*8210*/  UTMACMDFLUSH ;  /* 0x00000000000079b7 */ /* 0x0001e20000000000 */
[----:B--2---:R-:W-:Y:S04]  /*8220*/  DEPBAR.LE SB0, 0x1 ;  /* 0x000080400000791a */ /* 0x004fe80000000000 */
.L_x_106:
[----:B------:R-:W-:Y:S05]  /*8230*/  BSYNC.RECONVERGENT B0 ;  /* 0x0000000000007941 */ /* 0x000fea0003800200 */
.L_x_105:
[----:B------:R-:W-:Y:S01]  /*8240*/  BAR.SYNC.DEFER_BLOCKING 0x1, 0x80 ;  /* 0x0042000000007b1d */ /* 0x000fe20000010000 */
[----:B------:R-:W-:Y:S01]  /*8250*/  ISETP.NE.AND P2, PT, R194, RZ, PT ;  /* 0x000000ffc200720c */ /* 0x000fe20003f45270 */
[----:B------:R-:W-:Y:S01]  /*8260*/  IMAD.IADD R20, R75, 0x1, R147 ;  /* 0x000000014b147824 */ /* 0x000fe200078e0293 */
[----:B------:R-:W-:Y:S01]  /*8270*/  ISETP.NE.AND P0, PT, R195, 0x2, PT ;  /* 0x00000002c300780c */ /* 0x000fe20003f05270 */
[----:B------:R-:W-:Y:S01]  /*8280*/  IMAD.IADD R21, R77, 0x1, R170 ;  /* 0x000000014d157824 */ /* 0x000fe200078e02aa */
[----:B------:R-:W-:Y:S02]  /*8290*/  ISETP.NE.AND P1, PT, R76, 0x4, PT ;  /* 0x000000044c00780c */ /* 0x000fe40003f25270 */
[----:B------:R-:W-:Y:S02]  /*82a0*/  SEL R3, RZ, 0x1, P0 ;  /* 0x00000001ff037807 */ /* 0x000fe40000000000 */
[----:B------:R-:W-:Y:S02]  /*82b0*/  SEL R0, RZ, 0x1, P1 ;  /* 0x00000001ff007807 */ /* 0x000fe40000800000 */
[----:B------:R-:W-:Y:S02]  /*82c0*/  LOP3.LUT R182, R182, R3, RZ, 0x3c, !PT ;  /* 0x00000003b6b67212 */ /* 0x000fe400078e3cff */
[----:B------:R-:W-:Y:S02]  /*82d0*/  LOP3.LUT R183, R183, R0, RZ, 0x3c, !PT ;  /* 0x00000000b7b77212 */ /* 0x000fe400078e3cff */
[----:B------:R-:W-:Y:S02]  /*82e0*/  @P2 R2UR UR36, R179 ;  /* 0x00000000b32422ca */ /* 0x000fe400000e0000 */
[----:B------:R-:W-:Y:S02]  /*82f0*/  SEL R195, R195, RZ, P0 ;  /* 0x000000ffc3c37207 */ /* 0x000fe40000000000 */
[----:B------:R-:W-:Y:S01]  /*8300*/  SEL R76, R76, RZ, P1 ;  /* 0x000000ff4c4c7207 */ /* 0x000fe20000800000 */
[----:B------:R-:W-:Y:S10]  /*8310*/  @P2 BRA `(.L_x_107) ;  /* 0xffffffc400bc2947 */ /* 0x000ff4000383ffff */
[----:B------:R-:W-:Y:S05]  /*8320*/  EXIT ;  /* 0x000000000000794d */ /* 0x000fea0003800000 */
.L_x_19:
[----:B--2---:R2:W1:Y:S02]  /*8330*/  SYNCS.PHASECHK.TRANS64.TRYWAIT P0, [R3+URZ+0x100], R2 ;  /* 0x00010002030075a7 */ /* 0x00446400080011ff */
[----:B-1----:R-:W-:Y:S05]  /*8340*/  @!P0 NANOSLEEP.SYNCS 0x989680 ;  /* 0x009896800000895d */ /* 0x002fea0003900000 */
[----:B------:R-:W1:Y:S02]  /*8350*/  @!P0 SYNCS.PHASECHK.TRANS64 P0, [R3+URZ+0x100], R2 ;  /* 0x00010002030085a7 */ /* 0x000e6400080010ff */
[----:B-1----:R-:W-:Y:S05]  /*8360*/  @!P0 BRA `(.L_x_19) ;  /* 0xfffffffc00f08947 */ /* 0x002fea000383ffff */
[----:B------:R-:W-:Y:S05]  /*8370*/  BRA `(.L_x_108) ;  /* 0xffffff9000987947 */ /* 0x000fea000383ffff */
.L_x_22:
[----:B-1----:R-:W-:-:S07]  /*8380*/  MOV R2, UR33 ;  /* 0x0000002100027c02 */ /* 0x002fce0008000f00 */
.L_x_109:
[----:B-1----:R1:W2:Y:S02]  /*8390*/  SYNCS.PHASECHK.TRANS64.TRYWAIT P0, [R2+URZ+0x30], R5 ;  /* 0x00003005020075a7 */ /* 0x0022a400080011ff */
[----:B--2---:R-:W-:Y:S05]  /*83a0*/  @!P0 NANOSLEEP.SYNCS 0x989680 ;  /* 0x009896800000895d */ /* 0x004fea0003900000 */
[----:B------:R-:W2:Y:S02]  /*83b0*/  @!P0 SYNCS.PHASECHK.TRANS64 P0, [R2+URZ+0x30], R5 ;  /* 0x00003005020085a7 */ /* 0x000ea400080010ff */
[----:B--2---:R-:W-:Y:S05]  /*83c0*/  @!P0 BRA `(.L_x_109) ;  /* 0xfffffffc00f08947 */ /* 0x004fea000383ffff */
[----:B------:R-:W-:Y:S05]  /*83d0*/  BRA `(.L_x_21) ;  /* 0xffffff9000e87947 */ /* 0x000fea000383ffff */
.L_x_28:
[----:B-1----:R-:W-:-:S07]  /*83e0*/  MOV R2, UR17 ;  /* 0x0000001100027c02 */ /* 0x002fce0008000f00 */
.L_x_110:
[----:B-1----:R1:W2:Y:S02]  /*83f0*/  SYNCS.PHASECHK.TRANS64.TRYWAIT P0, [R2+URZ+0x30], R5 ;  /* 0x00003005020075a7 */ /* 0x0022a400080011ff */
[----:B--2---:R-:W-:Y:S05]  /*8400*/  @!P0 NANOSLEEP.SYNCS 0x989680 ;  /* 0x009896800000895d */ /* 0x004fea0003900000 */
[----:B------:R-:W2:Y:S02]  /*8410*/  @!P0 SYNCS.PHASECHK.TRANS64 P0, [R2+URZ+0x30], R5 ;  /* 0x00003005020085a7 */ /* 0x000ea400080010ff */
[----:B--2---:R-:W-:Y:S05]  /*8420*/  @!P0 BRA `(.L_x_110) ;  /* 0xfffffffc00f08947 */ /* 0x004fea000383ffff */
[----:B------:R-:W-:Y:S05]  /*8430*/  BRA `(.L_x_27) ;  /* 0xffffff94008c7947 */ /* 0x000fea000383ffff */
.L_x_32:
[----:B-1----:R1:W2:Y:S02]  /*8440*/  SYNCS.PHASECHK.TRANS64.TRYWAIT P0, [R2+URZ+0x90], R3 ;  /* 0x00009003020075a7 */ /* 0x0022a400080011ff */
[----:B--2---:R-:W-:Y:S05]  /*8450*/  @!P0 NANOSLEEP.SYNCS 0x989680 ;  /* 0x009896800000895d */ /* 0x004fea0003900000 */
[----:B------:R-:W2:Y:S02]  /*8460*/  @!P0 SYNCS.PHASECHK.TRANS64 P0, [R2+URZ+0x90], R3 ;  /* 0x00009003020085a7 */ /* 0x000ea400080010ff */
[----:B--2---:R-:W-:Y:S05]  /*8470*/  @!P0 BRA `(.L_x_32) ;  /* 0xfffffffc00f08947 */ /* 0x004fea000383ffff */
[----:B------:R-:W-:Y:S05]  /*8480*/  BRA `(.L_x_111) ;  /* 0xffffff9800187947 */ /* 0x000fea000383ffff */
.L_x_36:
[----:B----4-:R-:W-:-:S07]  /*8490*/  MOV R0, UR5 ;  /* 0x0000000500007c02 */ /* 0x010fce0008000f00 */
.L_x_112:
[----:B-1----:R1:W2:Y:S02]  /*84a0*/  SYNCS.PHASECHK.TRANS64.TRYWAIT P0, [R0+URZ], R3 ;  /* 0x00000003000075a7 */ /* 0x0022a400080011ff */
[----:B--2---:R-:W-:Y:S05]  /*84b0*/  @!P0 NANOSLEEP.SYNCS 0x989680 ;  /* 0x009896800000895d */ /* 0x004fea0003900000 */
[----:B------:R-:W2:Y:S02]  /*84c0*/  @!P0 SYNCS.PHASECHK.TRANS64 P0, [R0+URZ], R3 ;  /* 0x00000003000085a7 */ /* 0x000ea400080010ff */
[----:B--2---:R-:W-:Y:S05]  /*84d0*/  @!P0 BRA `(.L_x_112) ;  /* 0xfffffffc00f08947 */ /* 0x004fea000383ffff */
[----:B------:R-:W-:Y:S05]  /*84e0*/  BRA `(.L_x_113) ;  /* 0xffffff9c00887947 */ /* 0x000fea000383ffff */
.L_x_37:
[----:B----4-:R-:W-:-:S07]  /*84f0*/  MOV R0, UR5 ;  /* 0x0000000500007c02 */ /* 0x010fce0008000f00 */
.L_x_114:
[----:B-1----:R1:W2:Y:S02]  /*8500*/  SYNCS.PHASECHK.TRANS64.TRYWAIT P0, [R0+URZ], R3 ;  /* 0x00000003000075a7 */ /* 0x0022a400080011ff */
[----:B--2---:R-:W-:Y:S05]  /*8510*/  @!P0 NANOSLEEP.SYNCS 0x989680 ;  /* 0x009896800000895d */ /* 0x004fea0003900000 */
[----:B------:R-:W2:Y:S02]  /*8520*/  @!P0 SYNCS.PHASECHK.TRANS64 P0, [R0+URZ], R3 ;  /* 0x00000003000085a7 */ /* 0x000ea400080010ff */
[----:B--2---:R-:W-:Y:S05]  /*8530*/  @!P0 BRA `(.L_x_114) ;  /* 0xfffffffc00f08947 */ /* 0x004fea000383ffff */
[----:B------:R-:W-:Y:S05]  /*8540*/  BRA `(.L_x_115) ;  /* 0xffffff9c00947947 */ /* 0x000fea000383ffff */
.L_x_38:
[----:B----4-:R-:W-:-:S07]  /*8550*/  MOV R0, UR5 ;  /* 0x0000000500007c02 */ /* 0x010fce0008000f00 */
.L_x_116:
[----:B-1----:R1:W2:Y:S02]  /*8560*/  SYNCS.PHASECHK.TRANS64.TRYWAIT P0, [R0+URZ], R3 ;  /* 0x00000003000075a7 */ /* 0x0022a400080011ff */
[----:B--2---:R-:W-:Y:S05]  /*8570*/  @!P0 NANOSLEEP.SYNCS 0x989680 ;  /* 0x009896800000895d */ /* 0x004fea0003900000 */
[----:B------:R-:W2:Y:S02]  /*8580*/  @!P0 SYNCS.PHASECHK.TRANS64 P0, [R0+URZ], R3 ;  /* 0x00000003000085a7 */ /* 0x000ea400080010ff */
[----:B--2---:R-:W-:Y:S05]  /*8590*/  @!P0 BRA `(.L_x_116) ;  /* 0xfffffffc00f08947 */ /* 0x004fea000383ffff */
[----:B------:R-:W-:Y:S05]  /*85a0*/  BRA `(.L_x_117) ;  /* 0xffffff9c00a07947 */ /* 0x000fea000383ffff */
.L_x_39:
[----:B----4-:R-:W-:-:S07]  /*85b0*/  MOV R0, UR5 ;  /* 0x0000000500007c02 */ /* 0x010fce0008000f00 */
.L_x_118:
[----:B-1----:R1:W2:Y:S02]  /*85c0*/  SYNCS.PHASECHK.TRANS64.TRYWAIT P0, [R0+URZ], R3 ;  /* 0x00000003000075a7 */ /* 0x0022a400080011ff */
[----:B--2---:R-:W-:Y:S05]  /*85d0*/  @!P0 NANOSLEEP.SYNCS 0x989680 ;  /* 0x009896800000895d */ /* 0x004fea0003900000 */
[----:B------:R-:W2:Y:S02]  /*85e0*/  @!P0 SYNCS.PHASECHK.TRANS64 P0, [R0+URZ], R3 ;  /* 0x00000003000085a7 */ /* 0x000ea400080010ff */
[----:B--2---:R-:W-:Y:S05]  /*85f0*/  @!P0 BRA `(.L_x_118) ;  /* 0xfffffffc00f08947 */ /* 0x004fea000383ffff */
[----:B------:R-:W-:Y:S05]  /*8600*/  BRA `(.L_x_119) ;  /* 0xffffff9c00ac7947 */ /* 0x000fea000383ffff */
.L_x_40:
[----:B----4-:R-:W-:-:S07]  /*8610*/  MOV R0, UR5 ;  /* 0x0000000500007c02 */ /* 0x010fce0008000f00 */
.L_x_120:
[----:B-1----:R1:W2:Y:S02]  /*8620*/  SYNCS.PHASECHK.TRANS64.TRYWAIT P0, [R0+URZ], R3 ;  /* 0x00000003000075a7 */ /* 0x0022a400080011ff */
[----:B--2---:R-:W-:Y:S05]  /*8630*/  @!P0 NANOSLEEP.SYNCS 0x989680 ;  /* 0x009896800000895d */ /* 0x004fea0003900000 */
[----:B------:R-:W2:Y:S02]  /*8640*/  @!P0 SYNCS.PHASECHK.TRANS64 P0, [R0+URZ], R3 ;  /* 0x00000003000085a7 */ /* 0x000ea400080010ff */
[----:B--2---:R-:W-:Y:S05]  /*8650*/  @!P0 BRA `(.L_x_120) ;  /* 0xfffffffc00f08947 */ /* 0x004fea000383ffff */
[----:B------:R-:W-:Y:S05]  /*8660*/  BRA `(.L_x_121) ;  /* 0xffffff9c00b87947 */ /* 0x000fea000383ffff */
.L_x_43:
[----:B-1----:R1:W2:Y:S02]  /*8670*/  SYNCS.PHASECHK.TRANS64.TRYWAIT P0, [R0+URZ+0xf0], R5 ;  /* 0x0000f005000075a7 */ /* 0x0022a400080011ff */
[----:B--2---:R-:W-:Y:S05]  /*8680*/  @!P0 NANOSLEEP.SYNCS 0x989680 ;  /* 0x009896800000895d */ /* 0x004fea0003900000 */
[----:B------:R-:W2:Y:S02]  /*8690*/  @!P0 SYNCS.PHASECHK.TRANS64 P0, [R0+URZ+0xf0], R5 ;  /* 0x0000f005000085a7 */ /* 0x000ea400080010ff */
[----:B--2---:R-:W-:Y:S05]  /*86a0*/  @!P0 BRA `(.L_x_43) ;  /* 0xfffffffc00f08947 */ /* 0x004fea000383ffff */
[----:B------:R-:W-:Y:S05]  /*86b0*/  BRA `(.L_x_122) ;  /* 0xffffffa000147947 */ /* 0x000fea000383ffff */
.L_x_44:
[----:B------:R-:W-:-:S07]  /*86c0*/  MOV R0, UR5 ;  /* 0x0000000500007c02 */ /* 0x000fce0008000f00 */
.L_x_123:
[----:B-1----:R1:W2:Y:S02]  /*86d0*/  SYNCS.PHASECHK.TRANS64.TRYWAIT P0, [R0+URZ+0xa0], R5 ;  /* 0x0000a005000075a7 */ /* 0x0022a400080011ff */
[----:B--2---:R-:W-:Y:S05]  /*86e0*/  @!P0 NANOSLEEP.SYNCS 0x989680 ;  /* 0x009896800000895d */ /* 0x004fea0003900000 */
[----:B------:R-:W2:Y:S02]  /*86f0*/  @!P0 SYNCS.PHASECHK.TRANS64 P0, [R0+URZ+0xa0], R5 ;  /* 0x0000a005000085a7 */ /* 0x000ea400080010ff */
[----:B--2---:R-:W-:Y:S05]  /*8700*/  @!P0 BRA `(.L_x_123) ;  /* 0xfffffffc00f08947 */ /* 0x004fea000383ffff */
[----:B------:R-:W-:Y:S05]  /*8710*/  BRA `(.L_x_124) ;  /* 0xffffffa000247947 */ /* 0x000fea000383ffff */
.L_x_45:
[----:B-1----:R1:W2:Y:S02]  /*8720*/  SYNCS.PHASECHK.TRANS64.TRYWAIT P1, [R0+URZ+0x90], R5 ;  /* 0x00009005000075a7 */ /* 0x0022a400080211ff */
[----:B--2---:R-:W-:Y:S05]  /*8730*/  @!P1 NANOSLEEP.SYNCS 0x989680 ;  /* 0x009896800000995d */ /* 0x004fea0003900000 */
[----:B------:R-:W2:Y:S02]  /*8740*/  @!P1 SYNCS.PHASECHK.TRANS64 P1, [R0+URZ+0x90], R5 ;  /* 0x00009005000095a7 */ /* 0x000ea400080210ff */
[----:B--2---:R-:W-:Y:S05]  /*8750*/  @!P1 BRA `(.L_x_45) ;  /* 0xfffffffc00f09947 */ /* 0x004fea000383ffff */
[----:B------:R-:W-:Y:S05]  /*8760*/  BRA `(.L_x_125) ;  /* 0xffffffa000547947 */ /* 0x000fea000383ffff */
.L_x_48:
[----:B------:R-:W-:-:S07]  /*8770*/  MOV R0, UR5 ;  /* 0x0000000500007c02 */ /* 0x000fce0008000f00 */
.L_x_126:
[----:B-1----:R1:W2:Y:S02]  /*8780*/  SYNCS.PHASECHK.TRANS64.TRYWAIT P0, [R0+URZ+0xa0], R3 ;  /* 0x0000a003000075a7 */ /* 0x0022a400080011ff */
[----:B--2---:R-:W-:Y:S05]  /*8790*/  @!P0 NANOSLEEP.SYNCS 0x989680 ;  /* 0x009896800000895d */ /* 0x004fea0003900000 */
[----:B------:R-:W2:Y:S02]  /*87a0*/  @!P0 SYNCS.PHASECHK.TRANS64 P0, [R0+URZ+0xa0], R3 ;  /* 0x0000a003000085a7 */ /* 0x000ea400080010ff */
[----:B--2---:R-:W-:Y:S05]  /*87b0*/  @!P0 BRA `(.L_x_126) ;  /* 0xfffffffc00f08947 */ /* 0x004fea000383ffff */
[----:B------:R-:W-:Y:S05]  /*87c0*/  BRA `(.L_x_47) ;  /* 0xffffffa000a87947 */ /* 0x000fea000383ffff */
.L_x_55:
[----:B-1----:R1:W2:Y:S02]  /*87d0*/  SYNCS.PHASECHK.TRANS64.TRYWAIT P1, [R0+URZ+0x90], R5 ;  /* 0x00009005000075a7 */ /* 0x0022a400080211ff */
[----:B--2---:R-:W-:Y:S05]  /*87e0*/  @!P1 NANOSLEEP.SYNCS 0x989680 ;  /* 0x009896800000995d */ /* 0x004fea0003900000 */
[----:B------:R-:W2:Y:S02]  /*87f0*/  @!P1 SYNCS.PHASECHK.TRANS64 P1, [R0+URZ+0x90], R5 ;  /* 0x00009005000095a7 */ /* 0x000ea400080210ff */
[----:B--2---:R-:W-:Y:S05]  /*8800*/  @!P1 BRA `(.L_x_55) ;  /* 0xfffffffc00f09947 */ /* 0x004fea000383ffff */
[----:B------:R-:W-:Y:S05]  /*8810*/  BRA `(.L_x_127) ;  /* 0xffffffa800107947 */ /* 0x000fea000383ffff */
.L_x_56:
[----:B------:R-:W-:-:S07]  /*8820*/  MOV R3, UR7 ;  /* 0x0000000700037c02 */ /* 0x000fce0008000f00 */
.L_x_128:
[----:B-1----:R1:W2:Y:S02]  /*8830*/  SYNCS.PHASECHK.TRANS64.TRYWAIT P0, [R3+URZ+0xd0], R0 ;  /* 0x0000d000030075a7 */ /* 0x0022a400080011ff */
[----:B--2---:R-:W-:Y:S05]  /*8840*/  @!P0 NANOSLEEP.SYNCS 0x989680 ;  /* 0x009896800000895d */ /* 0x004fea0003900000 */
[----:B------:R-:W2:Y:S02]  /*8850*/  @!P0 SYNCS.PHASECHK.TRANS64 P0, [R3+URZ+0xd0], R0 ;  /* 0x0000d000030085a7 */ /* 0x000ea400080010ff */
[----:B--2---:R-:W-:Y:S05]  /*8860*/  @!P0 BRA `(.L_x_128) ;  /* 0xfffffffc00f08947 */ /* 0x004fea000383ffff */
[----:B------:R-:W-:Y:S05]  /*8870*/  BRA `(.L_x_129) ;  /* 0xffffffa800487947 */ /* 0x000fea000383ffff */
.L_x_59:
[----:B------:R-:W-:Y:S07]  /*8880*/  MOV R0, UR6 ;  /* 0x0000000600007c02 */ /* 0x000fee0008000f00 */
.L_x_130:
[----:B-1----:R1:W2:Y:S02]  /*8890*/  SYNCS.PHASECHK.TRANS64.TRYWAIT P0, [R0+URZ], R3 ;  /* 0x00000003000075a7 */ /* 0x0022a400080011ff */
[----:B--2---:R-:W-:Y:S05]  /*88a0*/  @!P0 NANOSLEEP.SYNCS 0x989680 ;  /* 0x009896800000895d */ /* 0x004fea0003900000 */
[----:B------:R-:W2:Y:S02]  /*88b0*/  @!P0 SYNCS.PHASECHK.TRANS64 P0, [R0+URZ], R3 ;  /* 0x00000003000085a7 */ /* 0x000ea400080010ff */
[----:B--2---:R-:W-:Y:S05]  /*88c0*/  @!P0 BRA `(.L_x_130) ;  /* 0xfffffffc00f08947 */ /* 0x004fea000383ffff */
[----:B------:R-:W-:Y:S05]  /*88d0*/  BRA `(.L_x_58) ;  /* 0xffffffa800647947 */ /* 0x000fea000383ffff */
.L_x_62:
[----:B------:R-:W-:-:S07]  /*88e0*/  MOV R0, UR6 ;  /* 0x0000000600007c02 */ /* 0x000fce0008000f00 */
.L_x_131:
[----:B--2---:R2:W4:Y:S02]  /*88f0*/  SYNCS.PHASECHK.TRANS64.TRYWAIT P0, [R0+URZ], R3 ;  /* 0x00000003000075a7 */ /* 0x00452400080011ff */
[----:B----4-:R-:W-:Y:S05]  /*8900*/  @!P0 NANOSLEEP.SYNCS 0x989680 ;  /* 0x009896800000895d */ /* 0x010fea0003900000 */
[----:B------:R-:W4:Y:S02]  /*8910*/  @!P0 SYNCS.PHASECHK.TRANS64 P0, [R0+URZ], R3 ;  /* 0x00000003000085a7 */ /* 0x000f2400080010ff */
[----:B----4-:R-:W-:Y:S05]  /*8920*/  @!P0 BRA `(.L_x_131) ;  /* 0xfffffffc00f08947 */ /* 0x010fea000383ffff */
[----:B------:R-:W-:Y:S05]  /*8930*/  BRA `(.L_x_132) ;  /* 0xffffffac00407947 */ /* 0x000fea000383ffff */
.L_x_63:
[----:B------:R-:W-:-:S07]  /*8940*/  MOV R0, UR6 ;  /* 0x0000000600007c02 */ /* 0x000fce0008000f00 */
.L_x_133:
[----:B-1----:R1:W2:Y:S02]  /*8950*/  SYNCS.PHASECHK.TRANS64.TRYWAIT P0, [R0+URZ], R3 ;  /* 0x00000003000075a7 */ /* 0x0022a400080011ff */
[----:B--2---:R-:W-:Y:S05]  /*8960*/  @!P0 NANOSLEEP.SYNCS 0x989680 ;  /* 0x009896800000895d */ /* 0x004fea0003900000 */
[----:B------:R-:W2:Y:S02]  /*8970*/  @!P0 SYNCS.PHASECHK.TRANS64 P0, [R0+URZ], R3 ;  /* 0x00000003000085a7 */ /* 0x000ea400080010ff */
[----:B--2---:R-:W-:Y:S05]  /*8980*/  @!P0 BRA `(.L_x_133) ;  /* 0xfffffffc00f08947 */ /* 0x004fea000383ffff */
[----:B------:R-:W-:Y:S05]  /*8990*/  BRA `(.L_x_134) ;  /* 0xffffffac004c7947 */ /* 0x000fea000383ffff */
.L_x_64:
[----:B------:R-:W-:-:S07]  /*89a0*/  MOV R0, UR6 ;  /* 0x0000000600007c02 */ /* 0x000fce0008000f00 */
.L_x_135:
[----:B-1----:R1:W2:Y:S02]  /*89b0*/  SYNCS.PHASECHK.TRANS64.TRYWAIT P0, [R0+URZ], R3 ;  /* 0x00000003000075a7 */ /* 0x0022a400080011ff */
[----:B--2---:R-:W-:Y:S05]  /*89c0*/  @!P0 NANOSLEEP.SYNCS 0x989680 ;  /* 0x009896800000895d */ /* 0x004fea0003900000 */
[----:B------:R-:W2:Y:S02]  /*89d0*/  @!P0 SYNCS.PHASECHK.TRANS64 P0, [R0+URZ], R3 ;  /* 0x00000003000085a7 */ /* 0x000ea400080010ff */
[----:B--2---:R-:W-:Y:S05]  /*89e0*/  @!P0 BRA `(.L_x_135) ;  /* 0xfffffffc00f08947 */ /* 0x004fea000383ffff */
[----:B------:R-:W-:Y:S05]  /*89f0*/  BRA `(.L_x_136) ;  /* 0xffffffac00587947 */ /* 0x000fea000383ffff */
.L_x_65:
[----:B------:R-:W-:-:S07]  /*8a00*/  MOV R0, UR7 ;  /* 0x0000000700007c02 */ /* 0x000fce0008000f00 */
.L_x_137:
[----:B-1----:R1:W2:Y:S02]  /*8a10*/  SYNCS.PHASECHK.TRANS64.TRYWAIT P0, [R0+URZ], R3 ;  /* 0x00000003000075a7 */ /* 0x0022a400080011ff */
[----:B--2---:R-:W-:Y:S05]  /*8a20*/  @!P0 NANOSLEEP.SYNCS 0x989680 ;  /* 0x009896800000895d */ /* 0x004fea0003900000 */
[----:B------:R-:W2:Y:S02]  /*8a30*/  @!P0 SYNCS.PHASECHK.TRANS64 P0, [R0+URZ], R3 ;  /* 0x00000003000085a7 */ /* 0x000ea400080010ff */
[----:B--2---:R-:W-:Y:S05]  /*8a40*/  @!P0 BRA `(.L_x_137) ;  /* 0xfffffffc00f08947 */ /* 0x004fea000383ffff */
[----:B------:R-:W-:Y:S05]  /*8a50*/  BRA `(.L_x_138) ;  /* 0xffffffac00647947 */ /* 0x000fea000383ffff */
.L_x_70:
[----:B--2---:R2:W3:Y:S02]  /*8a60*/  SYNCS.PHASECHK.TRANS64.TRYWAIT P0, [R0+URZ+0x90], R3 ;  /* 0x00009003000075a7 */ /* 0x0044e400080011ff */
[----:B---3--:R-:W-:Y:S05]  /*8a70*/  @!P0 NANOSLEEP.SYNCS 0x989680 ;  /* 0x009896800000895d */ /* 0x008fea0003900000 */
[----:B------:R-:W3:Y:S02]  /*8a80*/  @!P0 SYNCS.PHASECHK.TRANS64 P0, [R0+URZ+0x90], R3 ;  /* 0x00009003000085a7 */ /* 0x000ee400080010ff */
[----:B---3--:R-:W-:Y:S05]  /*8a90*/  @!P0 BRA `(.L_x_70) ;  /* 0xfffffffc00f08947 */ /* 0x008fea000383ffff */
[----:B------:R-:W-:Y:S05]  /*8aa0*/  BRA `(.L_x_139) ;  /* 0xffffffb000687947 */ /* 0x000fea000383ffff */
.L_x_73:
[----:B------:R-:W-:Y:S07]  /*8ab0*/  MOV R0, UR7 ;  /* 0x0000000700007c02 */ /* 0x000fee0008000f00 */
.L_x_140:
[----:B--2---:R2:W3:Y:S02]  /*8ac0*/  SYNCS.PHASECHK.TRANS64.TRYWAIT P0, [R0+URZ+0x88], R3 ;  /* 0x00008803000075a7 */ /* 0x0044e400080011ff */
[----:B---3--:R-:W-:Y:S05]  /*8ad0*/  @!P0 NANOSLEEP.SYNCS 0x989680 ;  /* 0x009896800000895d */ /* 0x008fea0003900000 */
[----:B------:R-:W3:Y:S02]  /*8ae0*/  @!P0 SYNCS.PHASECHK.TRANS64 P0, [R0+URZ+0x88], R3 ;  /* 0x00008803000085a7 */ /* 0x000ee400080010ff */
[----:B---3--:R-:W-:Y:S05]  /*8af0*/  @!P0 BRA `(.L_x_140) ;  /* 0xfffffffc00f08947 */ /* 0x008fea000383ffff */
[----:B------:R-:W-:Y:S05]  /*8b00*/  BRA `(.L_x_72) ;  /* 0xffffffb400487947 */ /* 0x000fea000383ffff */
.L_x_76:
[----:B--2---:R-:W-:Y:S07]  /*8b10*/  MOV R3, UR7 ;  /* 0x0000000700037c02 */ /* 0x004fee0008000f00 */
.L_x_141:
[----:B-1----:R1:W2:Y:S02]  /*8b20*/  SYNCS.PHASECHK.TRANS64.TRYWAIT P0, [R3+URZ+0x70], R12 ;  /* 0x0000700c030075a7 */ /* 0x0022a400080011ff */
[----:B--2---:R-:W-:Y:S05]  /*8b30*/  @!P0 NANOSLEEP.SYNCS 0x989680 ;  /* 0x009896800000895d */ /* 0x004fea0003900000 */
[----:B------:R-:W2:Y:S02]  /*8b40*/  @!P0 SYNCS.PHASECHK.TRANS64 P0, [R3+URZ+0x70], R12 ;  /* 0x0000700c030085a7 */ /* 0x000ea400080010ff */
[----:B--2---:R-:W-:Y:S05]  /*8b50*/  @!P0 BRA `(.L_x_141) ;  /* 0xfffffffc00f08947 */ /* 0x004fea000383ffff */
[----:B------:R-:W-:Y:S05]  /*8b60*/  BRA `(.L_x_142) ;  /* 0xffffffb400c07947 */ /* 0x000fea000383ffff */
.L_x_77:
[----:B------:R-:W-:Y:S07]  /*8b70*/  MOV R3, UR7 ;  /* 0x0000000700037c02 */ /* 0x000fee0008000f00 */
.L_x_143:
[----:B-1----:R1:W2:Y:S02]  /*8b80*/  SYNCS.PHASECHK.TRANS64.TRYWAIT P0, [R3+URZ+0x78], R12 ;  /* 0x0000780c030075a7 */ /* 0x0022a400080011ff */
[----:B--2---:R-:W-:Y:S05]  /*8b90*/  @!P0 NANOSLEEP.SYNCS 0x989680 ;  /* 0x009896800000895d */ /* 0x004fea0003900000 */
[----:B------:R-:W2:Y:S02]  /*8ba0*/  @!P0 SYNCS.PHASECHK.TRANS64 P0, [R3+URZ+0x78], R12 ;  /* 0x0000780c030085a7 */ /* 0x000ea400080010ff */
[----:B--2---:R-:W-:Y:S05]  /*8bb0*/  @!P0 BRA `(.L_x_143) ;  /* 0xfffffffc00f08947 */ /* 0x004fea000383ffff */
[----:B------:R-:W-:Y:S05]  /*8bc0*/  BRA `(.L_x_144) ;  /* 0xffffffb800407947 */ /* 0x000fea000383ffff */
.L_x_79:
[----:B------:R-:W-:-:S07]  /*8bd0*/  MOV R0, UR7 ;  /* 0x0000000700007c02 */ /* 0x000fce0008000f00 */
.L_x_145:
[----:B-1----:R1:W3:Y:S02]  /*8be0*/  SYNCS.PHASECHK.TRANS64.TRYWAIT P0, [R0+URZ+0x70], R3 ;  /* 0x00007003000075a7 */ /* 0x0022e400080011ff */
[----:B---3--:R-:W-:Y:S05]  /*8bf0*/  @!P0 NANOSLEEP.SYNCS 0x989680 ;  /* 0x009896800000895d */ /* 0x008fea0003900000 */
[----:B------:R-:W3:Y:S02]  /*8c00*/  @!P0 SYNCS.PHASECHK.TRANS64 P0, [R0+URZ+0x70], R3 ;  /* 0x00007003000085a7 */ /* 0x000ee400080010ff */
[----:B---3--:R-:W-:Y:S05]  /*8c10*/  @!P0 BRA `(.L_x_145) ;  /* 0xfffffffc00f08947 */ /* 0x008fea000383ffff */
[----:B------:R-:W-:Y:S05]  /*8c20*/  BRA `(.L_x_146) ;  /* 0xffffffb800b07947 */ /* 0x000fea000383ffff */
.L_x_81:
[----:B--2---:R2:W4:Y:S02]  /*8c30*/  SYNCS.PHASECHK.TRANS64.TRYWAIT P0, [R0+URZ+0x90], R3 ;  /* 0x00009003000075a7 */ /* 0x00452400080011ff */
[----:B----4-:R-:W-:Y:S05]  /*8c40*/  @!P0 NANOSLEEP.SYNCS 0x989680 ;  /* 0x009896800000895d */ /* 0x010fea0003900000 */
[----:B------:R-:W4:Y:S02]  /*8c50*/  @!P0 SYNCS.PHASECHK.TRANS64 P0, [R0+URZ+0x90], R3 ;  /* 0x00009003000085a7 */ /* 0x000f2400080010ff */
[----:B----4-:R-:W-:Y:S05]  /*8c60*/  @!P0 BRA `(.L_x_81) ;  /* 0xfffffffc00f08947 */ /* 0x010fea000383ffff */
[----:B------:R-:W-:Y:S05]  /*8c70*/  BRA `(.L_x_147) ;  /* 0xffffffbc00787947 */ /* 0x000fea000383ffff */
.L_x_92:
[----:B-1----:R1:W3:Y:S02]  /*8c80*/  SYNCS.PHASECHK.TRANS64.TRYWAIT P1, [R3+URZ+0x60], R0 ;  /* 0x00006000030075a7 */ /* 0x0022e400080211ff */
[----:B---3--:R-:W-:Y:S05]  /*8c90*/  @!P1 NANOSLEEP.SYNCS 0x989680 ;  /* 0x009896800000995d */ /* 0x008fea0003900000 */
[----:B------:R-:W3:Y:S02]  /*8ca0*/  @!P1 SYNCS.PHASECHK.TRANS64 P1, [R3+URZ+0x60], R0 ;  /* 0x00006000030095a7 */ /* 0x000ee400080210ff */
[----:B---3--:R-:W-:Y:S05]  /*8cb0*/  @!P1 BRA `(.L_x_92) ;  /* 0xfffffffc00f09947 */ /* 0x008fea000383ffff */
[----:B------:R-:W-:Y:S05]  /*8cc0*/  BRA `(.L_x_91) ;  /* 0xffffffc8009c7947 */ /* 0x000fea000383ffff */
.L_x_94:
[----:B-1----:R1:W4:Y:S02]  /*8cd0*/  SYNCS.PHASECHK.TRANS64.TRYWAIT P0, [R207+URZ+0xb0], R2 ;  /* 0x0000b002cf0075a7 */ /* 0x00232400080011ff */
[----:B----4-:R-:W-:Y:S05]  /*8ce0*/  @!P0 NANOSLEEP.SYNCS 0x989680 ;  /* 0x009896800000895d */ /* 0x010fea0003900000 */
[----:B------:R-:W4:Y:S02]  /*8cf0*/  @!P0 SYNCS.PHASECHK.TRANS64 P0, [R207+URZ+0xb0], R2 ;  /* 0x0000b002cf0085a7 */ /* 0x000f2400080010ff */
[----:B----4-:R-:W-:Y:S05]  /*8d00*/  @!P0 BRA `(.L_x_94) ;  /* 0xfffffffc00f08947 */ /* 0x010fea000383ffff */
[----:B------:R-:W-:Y:S05]  /*8d10*/  BRA `(.L_x_93) ;  /* 0xffffffc800f87947 */ /* 0x000fea000383ffff */
.L_x_103:
[----:B--2---:R2:W3:Y:S02]  /*8d20*/  SYNCS.PHASECHK.TRANS64.TRYWAIT P0, [R210+URZ+0x60], R3 ;  /* 0x00006003d20075a7 */ /* 0x0044e400080011ff */
[----:B---3--:R-:W-:Y:S05]  /*8d30*/  @!P0 NANOSLEEP.SYNCS 0x989680 ;  /* 0x009896800000895d */ /* 0x008fea0003900000 */
[----:B------:R-:W3:Y:S02]  /*8d40*/  @!P0 SYNCS.PHASECHK.TRANS64 P0, [R210+URZ+0x60], R3 ;  /* 0x00006003d20085a7 */ /* 0x000ee400080010ff */
[----:B---3--:R-:W-:Y:S05]  /*8d50*/  @!P0 BRA `(.L_x_103) ;  /* 0xfffffffc00f08947 */ /* 0x008fea000383ffff */
[----:B------:R-:W-:Y:S05]  /*8d60*/  BRA `(.L_x_102) ;  /* 0xffffffe000047947 */ /* 0x000fea000383ffff */
        .weak           $__internal_0_$__cuda_sm10x_tcgen05_guardrail_trap_col_being_dealloced_not_returned_by_alloc
        .type           $__internal_0_$__cuda_sm10x_tcgen05_guardrail_trap_col_being_dealloced_not_returned_by_alloc,@function
        .size           $__internal_0_$__cuda_sm10x_tcgen05_guardrail_trap_col_being_dealloced_not_returned_by_alloc,($__internal_1_$__cuda_sm10x_tcgen05_guardrail_trap_phase_invalid_during_alloc - $__internal_0_$__cuda_sm10x_tcgen05_guardrail_trap_col_being_dealloced_not_returned_by_alloc)
$__internal_0_$__cuda_sm10x_tcgen05_guardrail_trap_col_being_dealloced_not_returned_by_alloc:
[----:B------:R-:W-:Y:S05]  /*8d70*/  BPT.TRAP 0x1 ;  /* 0x000000040000795c */ /* 0x000fea0000300000 */
[----:B------:R-:W-:-:S04]  /*8d80*/  HFMA2 R3, -RZ, RZ, 0, 0 ;  /* 0x00000000ff037431 */ /* 0x000fc800000001ff */
[----:B------:R-:W-:Y:S05]  /*8d90*/  RET.REL.NODEC R2 `(_ZN7cutlass13device_kernelINS_4gemm6kernel13GemmUniversalIN4cute5tupleIJiiiiEEENS1_10collective13CollectiveMmaINS1_35MainloopSm100TmaUmmaWarpSpecializedILi6ELi2ELi4ENS5_IJNS4_1CILi1EEESB_SB_EEEEENS5_IJNSA_ILi128EEESE_SE_EEENS_12float_e5m2_tENS5_IJSB_llEEESG_SH_NS4_8TiledMMAINS4_8MMA_AtomIJNS4_10MMA_TraitsINS4_19SM100_MMA_F8F6F4_SSEJSG_SG_fSE_SE_NS4_17integral_constantINS4_4UMMA5MajorELSO_1EEESP_NSM_INSN_7ScaleInELSQ_0EEESR_EEEEEENS4_6LayoutISC_NS5_IJNSA_ILi0EEESV_SV_EEEEENS5_IJNS4_10UnderscoreESY_SY_EEEEENS4_13SM90_TMA_LOADENS4_14ComposedLayoutINS4_7SwizzleILi3ELi4ELi3EEENS4_18smem_ptr_flag_bitsILi8EEENSU_INS5_IJSE_NSA_ILi8EEEEEENS5_IJSB_SE_EEEEEEEvNS4_8identityES11_S1B_vS1C_EENS_8epilogue10collective18CollectiveEpilogueINS1E_23Sm100TmaWarpSpecializedILi2ELi2ELi64ELb0ELb0EEEJSF_NS5_IJNSU_ISE_SB_EENSU_INSA_ILi64EEESB_EEEEESG_NS5_IJlSB_lEEESG_S1N_NS1E_6fusion15FusionCallbacksIS1I_NS1O_17LinearCombinationISG_fSG_fLNS_15FloatRoundStyleE2EEESF_S1M_JEEENS4_5SM1004TMEM4LOAD26SM100_TMEM_LOAD_32dp32b64xES11_NS12_INS13_ILi2ELi4ELi3EEES16_NSU_INS5_IJS17_S1K_EEENS5_IJS1K_SB_EEEEEEENS4_39AutoVectorizingCopyWithAssumedAlignmentILi128EEENS4_14SM90_TMA_STOREES22_S24_S24_EEEvvEEEEvNT_6ParamsE) ;  /* 0xffffff7002987950 */ /* 0x000fea0003c3ffff */
        .weak           $__internal_1_$__cuda_sm10x_tcgen05_guardrail_trap_phase_invalid_during_alloc
        .type           $__internal_1_$__cuda_sm10x_tcgen05_guardrail_trap_phase_invalid_during_alloc,@function
        .size           $__internal_1_$__cuda_sm10x_tcgen05_guardrail_trap_phase_invalid_during_alloc,($__internal_2_$__cuda_sm10x_tcgen05_guardrail_trap_unallocated_columns_being_dealloced - $__internal_1_$__cuda_sm10x_tcgen05_guardrail_trap_phase_invalid_during_alloc)
$__internal_1_$__cuda_sm10x_tcgen05_guardrail_trap_phase_invalid_during_alloc:
[----:B------:R-:W-:Y:S05]  /*8da0*/  BPT.TRAP 0x1 ;  /* 0x000000040000795c */ /* 0x000fea0000300000 */
[----:B------:R-:W-:-:S04]  /*8db0*/  MOV R3, 0x0 ;  /* 0x0000000000037802 */ /* 0x000fc80000000f00 */
[----:B------:R-:W-:Y:S05]  /*8dc0*/  RET.REL.NODEC R2 `(_ZN7cutlass13device_kernelINS_4gemm6kernel13GemmUniversalIN4cute5tupleIJiiiiEEENS1_10collective13CollectiveMmaINS1_35MainloopSm100TmaUmmaWarpSpecializedILi6ELi2ELi4ENS5_IJNS4_1CILi1EEESB_SB_EEEEENS5_IJNSA_ILi128EEESE_SE_EEENS_12float_e5m2_tENS5_IJSB_llEEESG_SH_NS4_8TiledMMAINS4_8MMA_AtomIJNS4_10MMA_TraitsINS4_19SM100_MMA_F8F6F4_SSEJSG_SG_fSE_SE_NS4_17integral_constantINS4_4UMMA5MajorELSO_1EEESP_NSM_INSN_7ScaleInELSQ_0EEESR_EEEEEENS4_6LayoutISC_NS5_IJNSA_ILi0EEESV_SV_EEEEENS5_IJNS4_10UnderscoreESY_SY_EEEEENS4_13SM90_TMA_LOADENS4_14ComposedLayoutINS4_7SwizzleILi3ELi4ELi3EEENS4_18smem_ptr_flag_bitsILi8EEENSU_INS5_IJSE_NSA_ILi8EEEEEENS5_IJSB_SE_EEEEEEEvNS4_8identityES11_S1B_vS1C_EENS_8epilogue10collective18CollectiveEpilogueINS1E_23Sm100TmaWarpSpecializedILi2ELi2ELi64ELb0ELb0EEEJSF_NS5_IJNSU_ISE_SB_EENSU_INSA_ILi64EEESB_EEEEESG_NS5_IJlSB_lEEESG_S1N_NS1E_6fusion15FusionCallbacksIS1I_NS1O_17LinearCombinationISG_fSG_fLNS_15FloatRoundStyleE2EEESF_S1M_JEEENS4_5SM1004TMEM4LOAD26SM100_TMEM_LOAD_32dp32b64xES11_NS12_INS13_ILi2ELi4ELi3EEES16_NSU_INS5_IJS17_S1K_EEENS5_IJS1K_SB_EEEEEEENS4_39AutoVectorizingCopyWithAssumedAlignmentILi128EEENS4_14SM90_TMA_STOREES22_S24_S24_EEEvvEEEEvNT_6ParamsE) ;  /* 0xffffff70028c7950 */ /* 0x000fea0003c3ffff */
        .weak           $__internal_2_$__cuda_sm10x_tcgen05_guardrail_trap_unallocated_columns_being_dealloced
        .type           $__internal_2_$__cuda_sm10x_tcgen05_guardrail_trap_unallocated_columns_being_dealloced,@function
        .size           $__internal_2_$__cuda_sm10x_tcgen05_guardrail_trap_unallocated_columns_being_dealloced,(.L_x_149 - $__internal_2_$__cuda_sm10x_tcgen05_guardrail_trap_unallocated_columns_being_dealloced)
$__internal_2_$__cuda_sm10x_tcgen05_guardrail_trap_unallocated_columns_being_dealloced:
[----:B------:R-:W-:Y:S05]  /*8dd0*/  BPT.TRAP 0x1 ;  /* 0x000000040000795c */ /* 0x000fea0000300000 */
[----:B------:R-:W-:-:S04]  /*8de0*/  HFMA2 R3, -RZ, RZ, 0, 0 ;  /* 0x00000000ff037431 */ /* 0x000fc800000001ff */
[----:B------:R-:W-:Y:S05]  /*8df0*/  RET.REL.NODEC R2 `(_ZN7cutlass13device_kernelINS_4gemm6kernel13GemmUniversalIN4cute5tupleIJiiiiEEENS1_10collective13CollectiveMmaINS1_35MainloopSm100TmaUmmaWarpSpecializedILi6ELi2ELi4ENS5_IJNS4_1CILi1EEESB_SB_EEEEENS5_IJNSA_ILi128EEESE_SE_EEENS_12float_e5m2_tENS5_IJSB_llEEESG_SH_NS4_8TiledMMAINS4_8MMA_AtomIJNS4_10MMA_TraitsINS4_19SM100_MMA_F8F6F4_SSEJSG_SG_fSE_SE_NS4_17integral_constantINS4_4UMMA5MajorELSO_1EEESP_NSM_INSN_7ScaleInELSQ_0EEESR_EEEEEENS4_6LayoutISC_NS5_IJNSA_ILi0EEESV_SV_EEEEENS5_IJNS4_10UnderscoreESY_SY_EEEEENS4_13SM90_TMA_LOADENS4_14ComposedLayoutINS4_7SwizzleILi3ELi4ELi3EEENS4_18smem_ptr_flag_bitsILi8EEENSU_INS5_IJSE_NSA_ILi8EEEEEENS5_IJSB_SE_EEEEEEEvNS4_8identityES11_S1B_vS1C_EENS_8epilogue10collective18CollectiveEpilogueINS1E_23Sm100TmaWarpSpecializedILi2ELi2ELi64ELb0ELb0EEEJSF_NS5_IJNSU_ISE_SB_EENSU_INSA_ILi64EEESB_EEEEESG_NS5_IJlSB_lEEESG_S1N_NS1E_6fusion15FusionCallbacksIS1I_NS1O_17LinearCombinationISG_fSG_fLNS_15FloatRoundStyleE2EEESF_S1M_JEEENS4_5SM1004TMEM4LOAD26SM100_TMEM_LOAD_32dp32b64xES11_NS12_INS13_ILi2ELi4ELi3EEES16_NSU_INS5_IJS17_S1K_EEENS5_IJS1K_SB_EEEEEEENS4_39AutoVectorizingCopyWithAssumedAlignmentILi128EEENS4_14SM90_TMA_STOREES22_S24_S24_EEEvvEEEEvNT_6ParamsE) ;  /* 0xffffff7002807950 */ /* 0x000fea0003c3ffff */
.L_x_148:
[----:B------:R-:W-:-:S00]  /*8e00*/  BRA `(.L_x_148) ;  /* 0xfffffffc00fc7947 */ /* 0x000fc0000383ffff */
[----:B------:R-:W-:-:S00]  /*8e10*/  NOP ;  /* 0x0000000000007918 */ /* 0x000fc00000000000 */
        /* <DEDUP_REMOVED lines=14> */
.L_x_149:


//--------------------- .nv.global.init           --------------------------
	.section	.nv.global.init,"aw",@progbits
.nv.global.init:
	.type		$str$27,@object
	.size		$str$27,($str$28 - $str$27)
$str$27:
        /*0000*/ 	.byte	0x28, 0x61, 0x64, 0x64, 0x72, 0x65, 0x73, 0x73, 0x20, 0x26, 0x20, 0x6d, 0x61, 0x73, 0x6b, 0x29
        /*0010*/ 	.byte	0x20, 0x3d, 0x3d, 0x20, 0x30, 0x00
	.type		$str$28,@object
	.size		$str$28,($str$26 - $str$28)
$str$28:
        /*0016*/ 	.byte	0x2f, 0x74, 0x6d, 0x70, 0x2f, 0x63, 0x75, 0x74, 0x6c, 0x61, 0x73, 0x73, 0x5f, 0x73, 0x77, 0x65
        /*0026*/ 	.byte	0x65, 0x70, 0x5f, 0x73, 0x72, 0x63, 0x2f, 0x69, 0x6e, 0x63, 0x6c, 0x75, 0x64, 0x65, 0x2f, 0x63
        /*0036*/ 	.byte	0x75, 0x74, 0x65, 0x2f, 0x70, 0x6f, 0x69, 0x6e, 0x74, 0x65, 0x72, 0x5f, 0x66, 0x6c, 0x61, 0x67
        /*0046*/ 	.byte	0x67, 0x65, 0x64, 0x2e, 0x68, 0x70, 0x70, 0x00
	.type		$str$26,@object
	.size		$str$26,($str$25 - $str$26)
$str$26:
        /*004e*/ 	.byte	0x2f, 0x74, 0x6d, 0x70, 0x2f, 0x63, 0x75, 0x74, 0x6c, 0x61, 0x73, 0x73, 0x5f, 0x73, 0x77, 0x65
        /*005e*/ 	.byte	0x65, 0x70, 0x5f, 0x73, 0x72, 0x63, 0x2f, 0x69, 0x6e, 0x63, 0x6c, 0x75, 0x64, 0x65, 0x2f, 0x63
        /*006e*/ 	.byte	0x75, 0x74, 0x65, 0x2f, 0x61, 0x74, 0x6f, 0x6d, 0x2f, 0x63, 0x6f, 0x70, 0x79, 0x5f, 0x74, 0x72
        /*007e*/ 	.byte	0x61, 0x69, 0x74, 0x73, 0x5f, 0x73, 0x6d, 0x31, 0x30, 0x30, 0x2e, 0x68, 0x70, 0x70, 0x00
	.type		$str$25,@object
	.size		$str$25,(__unnamed_1 - $str$25)
$str$25:
        /*008d*/ 	.byte	0x28, 0x28, 0x75, 0x69, 0x6e, 0x74, 0x33, 0x32, 0x5f, 0x74, 0x28, 0x74, 0x68, 0x72, 0x65, 0x61
        /*009d*/ 	.byte	0x64, 0x49, 0x64, 0x78, 0x2e, 0x78, 0x29, 0x20, 0x2f, 0x20, 0x33, 0x32, 0x29, 0x20, 0x25, 0x20
        /*00ad*/ 	.byte	0x34, 0x29, 0x20, 0x3d, 0x3d, 0x20, 0x28, 0x28, 0x28, 0x74, 0x6d, 0x65, 0x6d, 0x5f, 0x61, 0x64
        /*00bd*/ 	.byte	0x64, 0x72, 0x20, 0x3e, 0x3e, 0x20, 0x31, 0x36, 0x29, 0x20, 0x2f, 0x20, 0x33, 0x32, 0x29, 0x20
        /*00cd*/ 	.byte	0x25, 0x20, 0x34, 0x29, 0x00
	.type		__unnamed_1,@object
	.size		__unnamed_1,(__unnamed_2 - __unnamed_1)
__unnamed_1:
        /*00d2*/ 	.byte	0x61, 0x75, 0x74, 0x6f, 0x20, 0x63, 0x75, 0x74, 0x65, 0x3a, 0x3a, 0x61, 0x73, 0x5f, 0x70, 0x6f
        /* <DEDUP_REMOVED lines=24> */
        /*0262*/ 	.byte	0x43, 0x3c, 0x38, 0x31, 0x39, 0x32, 0x3e, 0x3e, 0x3e, 0x3e, 0x5d, 0x00
	.type		__unnamed_2,@object
	.size		__unnamed_2,(.L_2 - __unnamed_2)
__unnamed_2:
        /* <DEDUP_REMOVED lines=42> */
        /*050e*/ 	.byte	0x3e, 0x3e, 0x3e, 0x3e, 0x5d, 0x00
.L_2:


//--------------------- .nv.shared._ZN7cutlass13device_kernelINS_4gemm6kernel13GemmUniversalIN4cute5tupleIJiiiiEEENS1_10collective13CollectiveMmaINS1_35MainloopSm100TmaUmmaWarpSpecializedILi6ELi2ELi4ENS5_IJNS4_1CILi1EEESB_SB_EEEEENS5_IJNSA_ILi128EEESE_SE_EEENS_12float_e5m2_tENS5_IJSB_llEEESG_SH_NS4_8TiledMMAINS4_8MMA_AtomIJNS4_10MMA_TraitsINS4_19SM100_MMA_F8F6F4_SSEJSG_SG_fSE_SE_NS4_17integral_constantINS4_4UMMA5MajorELSO_1EEESP_NSM_INSN_7ScaleInELSQ_0EEESR_EEEEEENS4_6LayoutISC_NS5_IJNSA_ILi0EEESV_SV_EEEEENS5_IJNS4_10UnderscoreESY_SY_EEEEENS4_13SM90_TMA_LOADENS4_14ComposedLayoutINS4_7SwizzleILi3ELi4ELi3EEENS4_18smem_ptr_flag_bitsILi8EEENSU_INS5_IJSE_NSA_ILi8EEEEEENS5_IJSB_SE_EEEEEEEvNS4_8identityES11_S1B_vS1C_EENS_8epilogue10collective18CollectiveEpilogueINS1E_23Sm100TmaWarpSpecializedILi2ELi2ELi64ELb0ELb0EEEJSF_NS5_IJNSU_ISE_SB_EENSU_INSA_ILi64EEESB_EEEEESG_NS5_IJlSB_lEEESG_S1N_NS1E_6fusion15FusionCallbacksIS1I_NS1O_17LinearCombinationISG_fSG_fLNS_15FloatRoundStyleE2EEESF_S1M_JEEENS4_5SM1004TMEM4LOAD26SM100_TMEM_LOAD_32dp32b64xES11_NS12_INS13_ILi2ELi4ELi3EEES16_NSU_INS5_IJS17_S1K_EEENS5_IJS1K_SB_EEEEEEENS4_39AutoVectorizingCopyWithAssumedAlignmentILi128EEENS4_14SM90_TMA_STOREES22_S24_S24_EEEvvEEEEvNT_6ParamsE --------------------------
	.section	.nv.shared._ZN7cutlass13device_kernelINS_4gemm6kernel13GemmUniversalIN4cute5tupleIJiiiiEEENS1_10collective13CollectiveMmaINS1_35MainloopSm100TmaUmmaWarpSpecializedILi6ELi2ELi4ENS5_IJNS4_1CILi1EEESB_SB_EEEEENS5_IJNSA_ILi128EEESE_SE_EEENS_12float_e5m2_tENS5_IJSB_llEEESG_SH_NS4_8TiledMMAINS4_8MMA_AtomIJNS4_10MMA_TraitsINS4_19SM100_MMA_F8F6F4_SSEJSG_SG_fSE_SE_NS4_17integral_constantINS4_4UMMA5MajorELSO_1EEESP_NSM_INSN_7ScaleInELSQ_0EEESR_EEEEEENS4_6LayoutISC_NS5_IJNSA_ILi0EEESV_SV_EEEEENS5_IJNS4_10UnderscoreESY_SY_EEEEENS4_13SM90_TMA_LOADENS4_14ComposedLayoutINS4_7SwizzleILi3ELi4ELi3EEENS4_18smem_ptr_flag_bitsILi8EEENSU_INS5_IJSE_NSA_ILi8EEEEEENS5_IJSB_SE_EEEEEEEvNS4_8identityES11_S1B_vS1C_EENS_8epilogue10collective18CollectiveEpilogueINS1E_23Sm100TmaWarpSpecializedILi2ELi2ELi64ELb0ELb0EEEJSF_NS5_IJNSU_ISE_SB_EENSU_INSA_ILi64EEESB_EEEEESG_NS5_IJlSB_lEEESG_S1N_NS1E_6fusion15FusionCallbacksIS1I_NS1O_17LinearCombinationISG_fSG_fLNS_15FloatRoundStyleE2EEESF_S1M_JEEENS4_5SM1004TMEM4LOAD26SM100_TMEM_LOAD_32dp32b64xES11_NS12_INS13_ILi2ELi4ELi3EEES16_NSU_INS5_IJS17_S1K_EEENS5_IJS1K_SB_EEEEEEENS4_39AutoVectorizingCopyWithAssumedAlignmentILi128EEENS4_14SM90_TMA_STOREES22_S24_S24_EEEvvEEEEvNT_6ParamsE,"aw",@nobits
	.sectionflags	@""
	.align	16
	.zero		1024


//--------------------- .nv.shared.reserved.0     --------------------------
	.section	.nv.shared.reserved.0,"aw",@nobits
	.weak		__nv_reservedSMEM_offset_0_alias
	.size		__nv_reservedSMEM_offset_0_alias, 0, 64
	.other		__nv_reservedSMEM_offset_0_alias,@"STO_CUDA_RESERVED_SHARED STV_DEFAULT"
__nv_reservedSMEM_offset_0_alias:
	.zero		0
.nv.shared.reserved.0:
	.zero		64
	.weak		__nv_reservedSMEM_tcgen05_partition
	.type		__nv_reservedSMEM_tcgen05_partition,@object
	.size		__nv_reservedSMEM_tcgen05_partition,(.L_0 - __nv_reservedSMEM_tcgen05_partition)
__nv_reservedSMEM_tcgen05_partition:
	.zero		32
.L_0:


//--------------------- .nv.global                --------------------------
	.section	.nv.global,"aw",@nobits
.nv.global:
	.type		_ZN40_INTERNAL_5edb2c7f_4_k_cu_06f3d9a7_340184cute1_E,@object
	.size		_ZN40_INTERNAL_5edb2c7f_4_k_cu_06f3d9a7_340184cute1_E,(_ZN40_INTERNAL_5edb2c7f_4_k_cu_06f3d9a7_340184cuda3std3__45__cpo6cbeginE - _ZN40_INTERNAL_5edb2c7f_4_k_cu_06f3d9a7_340184cute1_E)
_ZN40_INTERNAL_5edb2c7f_4_k_cu_06f3d9a7_340184cute1_E:
	.zero		1
	.type		_ZN40_INTERNAL_5edb2c7f_4_k_cu_06f3d9a7_340184cuda3std3__45__cpo6cbeginE,@object
	.size		_ZN40_INTERNAL_5edb2c7f_4_k_cu_06f3d9a7_340184cuda3std3__45__cpo6cbeginE,(_ZN40_INTERNAL_5edb2c7f_4_k_cu_06f3d9a7_340184cuda3std3__48in_placeE - _ZN40_INTERNAL_5edb2c7f_4_k_cu_06f3d9a7_340184cuda3std3__45__cpo6cbeginE)
_ZN40_INTERNAL_5edb2c7f_4_k_cu_06f3d9a7_340184cuda3std3__45__cpo6cbeginE:
	.zero		1
	.type		_ZN40_INTERNAL_5edb2c7f_4_k_cu_06f3d9a7_340184cuda3std3__48in_placeE,@object
	.size		_ZN40_INTERNAL_5edb2c7f_4_k_cu_06f3d9a7_340184cuda3std3__48in_placeE,(_ZN40_INTERNAL_5edb2c7f_4_k_cu_06f3d9a7_340184cuda3std6ranges3__45__cpo9iter_moveE - _ZN40_INTERNAL_5edb2c7f_4_k_cu_06f3d9a7_340184cuda3std3__48in_placeE)
_ZN40_INTERNAL_5edb2c7f_4_k_cu_06f3d9a7_340184cuda3std3__48in_placeE:
	.zero		1
	.type		_ZN40_INTERNAL_5edb2c7f_4_k_cu_06f3d9a7_340184cuda3std6ranges3__45__cpo9iter_moveE,@object
	.size		_ZN40_INTERNAL_5edb2c7f_4_k_cu_06f3d9a7_340184cuda3std6ranges3__45__cpo9iter_moveE,(_ZN40_INTERNAL_5edb2c7f_4_k_cu_06f3d9a7_340184cuda3std3__45__cpo5beginE - _ZN40_INTERNAL_5edb2c7f_4_k_cu_06f3d9a7_340184cuda3std6ranges3__45__cpo9iter_moveE)
_ZN40_INTERNAL_5edb2c7f_4_k_cu_06f3d9a7_340184cuda3std6ranges3__45__cpo9iter_moveE:
	.zero		1
	.type		_ZN40_INTERNAL_5edb2c7f_4_k_cu_06f3d9a7_340184cuda3std3__45__cpo5beginE,@object
	.size		_ZN40_INTERNAL_5edb2c7f_4_k_cu_06f3d9a7_340184cuda3std3__45__cpo5beginE,(_ZN40_INTERNAL_5edb2c7f_4_k_cu_06f3d9a7_340184cuda3std3__442_GLOBAL__N__5edb2c7f_4_k_cu_06f3d9a7_340186ignoreE - _ZN40_INTERNAL_5edb2c7f_4_k_cu_06f3d9a7_340184cuda3std3__45__cpo5beginE)
_ZN40_INTERNAL_5edb2c7f_4_k_cu_06f3d9a7_340184cuda3std3__45__cpo5beginE:
	.zero		1
	.type		_ZN40_INTERNAL_5edb2c7f_4_k_cu_06f3d9a7_340184cuda3std3__442_GLOBAL__N__5edb2c7f_4_k_cu_06f3d9a7_340186ignoreE,@object
	.size		_ZN40_INTERNAL_5edb2c7f_4_k_cu_06f3d9a7_340184cuda3std3__442_GLOBAL__N__5edb2c7f_4_k_cu_06f3d9a7_340186ignoreE,(_ZN40_INTERNAL_5edb2c7f_4_k_cu_06f3d9a7_340184cute7productE - _ZN40_INTERNAL_5edb2c7f_4_k_cu_06f3d9a7_340184cuda3std3__442_GLOBAL__N__5edb2c7f_4_k_cu_06f3d9a7_340186ignoreE)
_ZN40_INTERNAL_5edb2c7f_4_k_cu_06f3d9a7_340184cuda3std3__442_GLOBAL__N__5edb2c7f_4_k_cu_06f3d9a7_340186ignoreE:
	.zero		1
	.type		_ZN40_INTERNAL_5edb2c7f_4_k_cu_06f3d9a7_340184cute7productE,@object
	.size		_ZN40_INTERNAL_5edb2c7f_4_k_cu_06f3d9a7_340184cute7productE,(_ZN40_INTERNAL_5edb2c7f_4_k_cu_06f3d9a7_340184cuda3std3__45__cpo3endE - _ZN40_INTERNAL_5edb2c7f_4_k_cu_06f3d9a7_340184cute7productE)
_ZN40_INTERNAL_5edb2c7f_4_k_cu_06f3d9a7_340184cute7productE:
	.zero		1
	.type		_ZN40_INTERNAL_5edb2c7f_4_k_cu_06f3d9a7_340184cuda3std3__45__cpo3endE,@object
	.size		_ZN40_INTERNAL_5edb2c7f_4_k_cu_06f3d9a7_340184cuda3std3__45__cpo3endE,(_ZN40_INTERNAL_5edb2c7f_4_k_cu_06f3d9a7_340184cuda3std3__419piecewise_constructE - _ZN40_INTERNAL_5edb2c7f_4_k_cu_06f3d9a7_340184cuda3std3__45__cpo3endE)
_ZN40_INTERNAL_5edb2c7f_4_k_cu_06f3d9a7_340184cuda3std3__45__cpo3endE:
	.zero		1
	.type		_ZN40_INTERNAL_5edb2c7f_4_k_cu_06f3d9a7_340184cuda3std3__419piecewise_constructE,@object
	.size		_ZN40_INTERNAL_5edb2c7f_4_k_cu_06f3d9a7_340184cuda3std3__419piecewise_constructE,(_ZN40_INTERNAL_5edb2c7f_4_k_cu_06f3d9a7_340184cuda3std3__45__cpo4cendE - _ZN40_INTERNAL_5edb2c7f_4_k_cu_06f3d9a7_340184cuda3std3__419piecewise_constructE)
_ZN40_INTERNAL_5edb2c7f_4_k_cu_06f3d9a7_340184cuda3std3__419piecewise_constructE:
	.zero		1
	.type		_ZN40_INTERNAL_5edb2c7f_4_k_cu_06f3d9a7_340184cuda3std3__45__cpo4cendE,@object
	.size		_ZN40_INTERNAL_5edb2c7f_4_k_cu_06f3d9a7_340184cuda3std3__45__cpo4cendE,(_ZN40_INTERNAL_5edb2c7f_4_k_cu_06f3d9a7_340184cuda3std6ranges3__45__cpo4swapE - _ZN40_INTERNAL_5edb2c7f_4_k_cu_06f3d9a7_340184cuda3std3__45__cpo4cendE)
_ZN40_INTERNAL_5edb2c7f_4_k_cu_06f3d9a7_340184cuda3std3__45__cpo4cendE:
	.zero		1
	.type		_ZN40_INTERNAL_5edb2c7f_4_k_cu_06f3d9a7_340184cuda3std6ranges3__45__cpo4swapE,@object
	.size		_ZN40_INTERNAL_5edb2c7f_4_k_cu_06f3d9a7_340184cuda3std6ranges3__45__cpo4swapE,(.L_10 - _ZN40_INTERNAL_5edb2c7f_4_k_cu_06f3d9a7_340184cuda3std6ranges3__45__cpo4swapE)
_ZN40_INTERNAL_5edb2c7f_4_k_cu_06f3d9a7_340184cuda3std6ranges3__45__cpo4swapE:
	.zero		1
.L_10:


//--------------------- .nv.constant0._ZN7cutlass13device_kernelINS_4gemm6kernel13GemmUniversalIN4cute5tupleIJiiiiEEENS1_10collective13CollectiveMmaINS1_35MainloopSm100TmaUmmaWarpSpecializedILi6ELi2ELi4ENS5_IJNS4_1CILi1EEESB_SB_EEEEENS5_IJNSA_ILi128EEESE_SE_EEENS_12float_e5m2_tENS5_IJSB_llEEESG_SH_NS4_8TiledMMAINS4_8MMA_AtomIJNS4_10MMA_TraitsINS4_19SM100_MMA_F8F6F4_SSEJSG_SG_fSE_SE_NS4_17integral_constantINS4_4UMMA5MajorELSO_1EEESP_NSM_INSN_7ScaleInELSQ_0EEESR_EEEEEENS4_6LayoutISC_NS5_IJNSA_ILi0EEESV_SV_EEEEENS5_IJNS4_10UnderscoreESY_SY_EEEEENS4_13SM90_TMA_LOADENS4_14ComposedLayoutINS4_7SwizzleILi3ELi4ELi3EEENS4_18smem_ptr_flag_bitsILi8EEENSU_INS5_IJSE_NSA_ILi8EEEEEENS5_IJSB_SE_EEEEEEEvNS4_8identityES11_S1B_vS1C_EENS_8epilogue10collective18CollectiveEpilogueINS1E_23Sm100TmaWarpSpecializedILi2ELi2ELi64ELb0ELb0EEEJSF_NS5_IJNSU_ISE_SB_EENSU_INSA_ILi64EEESB_EEEEESG_NS5_IJlSB_lEEESG_S1N_NS1E_6fusion15FusionCallbacksIS1I_NS1O_17LinearCombinationISG_fSG_fLNS_15FloatRoundStyleE2EEESF_S1M_JEEENS4_5SM1004TMEM4LOAD26SM100_TMEM_LOAD_32dp32b64xES11_NS12_INS13_ILi2ELi4ELi3EEES16_NSU_INS5_IJS17_S1K_EEENS5_IJS1K_SB_EEEEEEENS4_39AutoVectorizingCopyWithAssumedAlignmentILi128EEENS4_14SM90_TMA_STOREES22_S24_S24_EEEvvEEEEvNT_6ParamsE --------------------------
	.section	.nv.constant0._ZN7cutlass13device_kernelINS_4gemm6kernel13GemmUniversalIN4cute5tupleIJiiiiEEENS1_10collective13CollectiveMmaINS1_35MainloopSm100TmaUmmaWarpSpecializedILi6ELi2ELi4ENS5_IJNS4_1CILi1EEESB_SB_EEEEENS5_IJNSA_ILi128EEESE_SE_EEENS_12float_e5m2_tENS5_IJSB_llEEESG_SH_NS4_8TiledMMAINS4_8MMA_AtomIJNS4_10MMA_TraitsINS4_19SM100_MMA_F8F6F4_SSEJSG_SG_fSE_SE_NS4_17integral_constantINS4_4UMMA5MajorELSO_1EEESP_NSM_INSN_7ScaleInELSQ_0EEESR_EEEEEENS4_6LayoutISC_NS5_IJNSA_ILi0EEESV_SV_EEEEENS5_IJNS4_10UnderscoreESY_SY_EEEEENS4_13SM90_TMA_LOADENS4_14ComposedLayoutINS4_7SwizzleILi3ELi4ELi3EEENS4_18smem_ptr_flag_bitsILi8EEENSU_INS5_IJSE_NSA_ILi8EEEEEENS5_IJSB_SE_EEEEEEEvNS4_8identityES11_S1B_vS1C_EENS_8epilogue10collective18CollectiveEpilogueINS1E_23Sm100TmaWarpSpecializedILi2ELi2ELi64ELb0ELb0EEEJSF_NS5_IJNSU_ISE_SB_EENSU_INSA_ILi64EEESB_EEEEESG_NS5_IJlSB_lEEESG_S1N_NS1E_6fusion15FusionCallbacksIS1I_NS1O_17LinearCombinationISG_fSG_fLNS_15FloatRoundStyleE2EEESF_S1M_JEEENS4_5SM1004TMEM4LOAD26SM100_TMEM_LOAD_32dp32b64xES11_NS12_INS13_ILi2ELi4ELi3EEES16_NSU_INS5_IJS17_S1K_EEENS5_IJS1K_SB_EEEEEEENS4_39AutoVectorizingCopyWithAssumedAlignmentILi128EEENS4_14SM90_TMA_STOREES22_S24_S24_EEEvvEEEEvNT_6ParamsE,"a",@progbits
	.sectionflags	@""
	.align	4
.nv.constant0._ZN7cutlass13device_kernelINS_4gemm6kernel13GemmUniversalIN4cute5tupleIJiiiiEEENS1_10collective13CollectiveMmaINS1_35MainloopSm100TmaUmmaWarpSpecializedILi6ELi2ELi4ENS5_IJNS4_1CILi1EEESB_SB_EEEEENS5_IJNSA_ILi128EEESE_SE_EEENS_12float_e5m2_tENS5_IJSB_llEEESG_SH_NS4_8TiledMMAINS4_8MMA_AtomIJNS4_10MMA_TraitsINS4_19SM100_MMA_F8F6F4_SSEJSG_SG_fSE_SE_NS4_17integral_constantINS4_4UMMA5MajorELSO_1EEESP_NSM_INSN_7ScaleInELSQ_0EEESR_EEEEEENS4_6LayoutISC_NS5_IJNSA_ILi0EEESV_SV_EEEEENS5_IJNS4_10UnderscoreESY_SY_EEEEENS4_13SM90_TMA_LOADENS4_14ComposedLayoutINS4_7SwizzleILi3ELi4ELi3EEENS4_18smem_ptr_flag_bitsILi8EEENSU_INS5_IJSE_NSA_ILi8EEEEEENS5_IJSB_SE_EEEEEEEvNS4_8identityES11_S1B_vS1C_EENS_8epilogue10collective18CollectiveEpilogueINS1E_23Sm100TmaWarpSpecializedILi2ELi2ELi64ELb0ELb0EEEJSF_NS5_IJNSU_ISE_SB_EENSU_INSA_ILi64EEESB_EEEEESG_NS5_IJlSB_lEEESG_S1N_NS1E_6fusion15FusionCallbacksIS1I_NS1O_17LinearCombinationISG_fSG_fLNS_15FloatRoundStyleE2EEESF_S1M_JEEENS4_5SM1004TMEM4LOAD26SM100_TMEM_LOAD_32dp32b64xES11_NS12_INS13_ILi2ELi4ELi3EEES16_NSU_INS5_IJS17_S1K_EEENS5_IJS1K_SB_EEEEEEENS4_39AutoVectorizingCopyWithAssumedAlignmentILi128EEENS4_14SM90_TMA_STOREES22_S24_S24_EEEvvEEEEvNT_6ParamsE:
	.zero		2944


//--------------------- SYMBOLS --------------------------

	.type		.nv.reservedSmem.offset0,@object
	.size		.nv.reservedSmem.offset0,0x4
	.type		.nv.reservedSmem.cap,@object
	.size		.nv.reservedSmem.cap,0x4
	.type		__assertfail,@function
